//
// Generated by NVIDIA NVVM Compiler
//
// Compiler Build ID: CL-36424714
// Cuda compilation tools, release 13.0, V13.0.88
// Based on NVVM 20.0.0
//

.version 9.0
.target sm_100
.address_size 64

	// .globl	_Z18Bip39SeedGeneratorv
.extern .func  (.param .b64 func_retval0) malloc
(
	.param .b64 malloc_param_0
)
;
.extern .func free
(
	.param .b64 free_param_0
)
;
.global .align 1 .b8 $str[157] = {115, 101, 108, 108, 32, 115, 116, 101, 114, 101, 111, 32, 117, 115, 101, 108, 101, 115, 115, 32, 99, 111, 117, 114, 115, 101, 32, 115, 117, 102, 102, 101, 114, 32, 116, 114, 105, 98, 101, 32, 106, 97, 122, 122, 32, 109, 111, 110, 115, 116, 101, 114, 32, 102, 114, 101, 115, 104, 32, 101, 120, 99, 101, 115, 115, 32, 119, 105, 114, 101, 32, 97, 103, 97, 105, 110, 32, 102, 97, 116, 104, 101, 114, 32, 102, 105, 108, 109, 32, 115, 117, 100, 100, 101, 110, 32, 112, 101, 108, 105, 99, 97, 110, 32, 97, 108, 119, 97, 121, 115, 32, 114, 111, 111, 109, 32, 97, 116, 116, 97, 99, 107, 32, 114, 117, 98, 98, 101, 114, 32, 112, 101, 108, 105, 99, 97, 110, 32, 116, 114, 97, 115, 104, 32, 97, 108, 111, 110, 101, 32, 99, 97, 110, 99, 101, 108};

.visible .entry _Z18Bip39SeedGeneratorv()
{
	.local .align 16 .b8 	__local_depot0[160];
	.reg .b64 	%SP;
	.reg .b64 	%SPL;
	.reg .pred 	%p<28>;
	.reg .b16 	%rs<612>;
	.reg .b32 	%r<1406>;
	.reg .b64 	%rd<74>;

	mov.u64 	%SPL, __local_depot0;
	cvta.local.u64 	%SP, %SPL;
	add.u64 	%rd1, %SPL, 64;
	add.u64 	%rd2, %SPL, 96;
	mov.b32 	%r1361, 0;
	st.local.v4.b32 	[%rd2], {%r1361, %r1361, %r1361, %r1361};
	st.local.v4.b32 	[%rd2+16], {%r1361, %r1361, %r1361, %r1361};
	st.local.v4.b32 	[%rd2+32], {%r1361, %r1361, %r1361, %r1361};
	st.local.v4.b32 	[%rd2+48], {%r1361, %r1361, %r1361, %r1361};
	st.local.v4.b32 	[%rd1], {%r1361, %r1361, %r1361, %r1361};
	st.local.v4.b32 	[%rd1+16], {%r1361, %r1361, %r1361, %r1361};
	mov.u64 	%rd71, $str;
$L__BB0_1:
	mov.u32 	%r1, %r1361;
	add.s32 	%r1361, %r1, 1;
	add.s64 	%rd4, %rd71, 1;
	ld.global.nc.u8 	%rs282, [%rd71+1];
	cvt.u16.u8 	%rs283, %rs282;
	setp.ne.s16 	%p1, %rs283, 0;
	mov.u64 	%rd71, %rd4;
	@%p1 bra 	$L__BB0_1;
	mov.b32 	%r1363, 1;
	mov.b32 	%r1362, 31;
	mov.b16 	%rs607, 0;
	add.s32 	%r5, %r1, 1;
	add.u64 	%rd20, %SP, 0;
	mov.u64 	%rd39, $str;
	mov.u16 	%rs608, %rs607;
	mov.u16 	%rs609, %rs607;
	mov.u16 	%rs610, %rs607;
	mov.u16 	%rs611, %rs607;
$L__BB0_3:
	setp.lt.u32 	%p2, %r5, 65;
	cvta.to.local.u64 	%rd5, %rd20;
	mov.b32 	%r97, 0;
	st.local.v4.b32 	[%rd5], {%r97, %r97, %r97, %r97};
	st.local.v4.b32 	[%rd5+16], {%r97, %r97, %r97, %r97};
	st.local.v4.b32 	[%rd5+32], {%r97, %r97, %r97, %r97};
	st.local.v4.b32 	[%rd5+48], {%r97, %r97, %r97, %r97};
	@%p2 bra 	$L__BB0_14;
	and.b32  	%r166, %r5, -64;
	cvt.u64.u32 	%rd26, %r166;
	{ // callseq 0, 0
	.param .b64 param0;
	st.param.b64 	[param0], %rd26;
	.param .b64 retval0;
	call.uni (retval0), 
	malloc, 
	(
	param0
	);
	ld.param.b64 	%rd27, [retval0];
	} // callseq 0
	setp.eq.s64 	%p5, %rd27, 0;
	mov.b16 	%rs469, 0;
	mov.u16 	%rs470, %rs469;
	mov.u16 	%rs471, %rs469;
	mov.u16 	%rs472, %rs469;
	mov.u16 	%rs473, %rs469;
	mov.u16 	%rs474, %rs469;
	mov.u16 	%rs475, %rs469;
	mov.u16 	%rs476, %rs469;
	mov.u16 	%rs477, %rs469;
	mov.u16 	%rs478, %rs469;
	mov.u16 	%rs479, %rs469;
	mov.u16 	%rs480, %rs469;
	mov.u16 	%rs481, %rs469;
	mov.u16 	%rs482, %rs469;
	mov.u16 	%rs483, %rs469;
	mov.u16 	%rs484, %rs469;
	mov.u16 	%rs485, %rs469;
	mov.u16 	%rs486, %rs469;
	mov.u16 	%rs487, %rs469;
	mov.u16 	%rs488, %rs469;
	mov.u16 	%rs489, %rs469;
	mov.u16 	%rs490, %rs469;
	mov.u16 	%rs491, %rs469;
	mov.u16 	%rs492, %rs469;
	mov.u16 	%rs493, %rs469;
	mov.u16 	%rs494, %rs469;
	mov.u16 	%rs495, %rs469;
	mov.u16 	%rs496, %rs469;
	mov.u16 	%rs497, %rs469;
	mov.u16 	%rs498, %rs469;
	mov.u16 	%rs499, %rs469;
	mov.u16 	%rs500, %rs469;
	mov.u16 	%rs501, %rs469;
	mov.u16 	%rs502, %rs469;
	mov.u16 	%rs503, %rs469;
	mov.u16 	%rs504, %rs469;
	mov.u16 	%rs505, %rs469;
	mov.u16 	%rs506, %rs469;
	mov.u16 	%rs507, %rs469;
	mov.u16 	%rs508, %rs469;
	mov.u16 	%rs509, %rs469;
	mov.u16 	%rs510, %rs469;
	mov.u16 	%rs511, %rs469;
	mov.u16 	%rs512, %rs469;
	mov.u16 	%rs513, %rs469;
	mov.u16 	%rs514, %rs469;
	mov.u16 	%rs515, %rs469;
	mov.u16 	%rs516, %rs469;
	mov.u16 	%rs517, %rs469;
	mov.u16 	%rs518, %rs469;
	mov.u16 	%rs519, %rs469;
	mov.u16 	%rs520, %rs469;
	mov.u16 	%rs521, %rs469;
	mov.u16 	%rs522, %rs469;
	mov.u16 	%rs523, %rs469;
	mov.u16 	%rs524, %rs469;
	mov.u16 	%rs525, %rs469;
	mov.u16 	%rs526, %rs469;
	mov.u16 	%rs527, %rs469;
	mov.u16 	%rs528, %rs469;
	mov.u16 	%rs529, %rs469;
	mov.u16 	%rs530, %rs469;
	mov.u16 	%rs531, %rs469;
	mov.u16 	%rs532, %rs469;
	@%p5 bra 	$L__BB0_19;
	setp.lt.u32 	%p6, %r1, 12;
	mov.b32 	%r1366, 0;
	@%p6 bra 	$L__BB0_8;
	mov.b32 	%r1366, 0;
	mov.u32 	%r1365, %r1366;
$L__BB0_7:
	.pragma "nounroll";
	cvt.u64.u32 	%rd28, %r1366;
	mov.u64 	%rd29, $str;
	add.s64 	%rd30, %rd29, %rd28;
	ld.global.nc.v4.u32 	{%r169, %r170, %r171, %r172}, [%rd30];
	bfe.u32 	%r173, %r172, 16, 8;
	cvt.u16.u32 	%rs288, %r173;
	bfe.u32 	%r174, %r172, 8, 8;
	bfe.u32 	%r175, %r172, 0, 8;
	bfe.u32 	%r176, %r171, 16, 8;
	cvt.u16.u32 	%rs289, %r176;
	bfe.u32 	%r177, %r171, 8, 8;
	bfe.u32 	%r178, %r171, 0, 8;
	bfe.u32 	%r179, %r170, 16, 8;
	cvt.u16.u32 	%rs290, %r179;
	bfe.u32 	%r180, %r170, 8, 8;
	bfe.u32 	%r181, %r170, 0, 8;
	bfe.u32 	%r182, %r169, 16, 8;
	cvt.u16.u32 	%rs291, %r182;
	bfe.u32 	%r183, %r169, 8, 8;
	bfe.u32 	%r184, %r169, 0, 8;
	shl.b32 	%r185, %r184, 24;
	shl.b32 	%r186, %r183, 16;
	and.b32  	%r187, %r186, 16711680;
	or.b32  	%r188, %r187, %r185;
	and.b16  	%rs292, %rs291, 255;
	mul.wide.u16 	%r189, %rs292, 256;
	or.b32  	%r190, %r188, %r189;
	bfe.u32 	%r191, %r169, 24, 8;
	or.b32  	%r192, %r190, %r191;
	add.s64 	%rd31, %rd27, %rd28;
	st.u32 	[%rd31], %r192;
	shl.b32 	%r193, %r181, 24;
	shl.b32 	%r194, %r180, 16;
	and.b32  	%r195, %r194, 16711680;
	or.b32  	%r196, %r195, %r193;
	and.b16  	%rs293, %rs290, 255;
	mul.wide.u16 	%r197, %rs293, 256;
	or.b32  	%r198, %r196, %r197;
	bfe.u32 	%r199, %r170, 24, 8;
	or.b32  	%r200, %r198, %r199;
	st.u32 	[%rd31+4], %r200;
	shl.b32 	%r201, %r178, 24;
	shl.b32 	%r202, %r177, 16;
	and.b32  	%r203, %r202, 16711680;
	or.b32  	%r204, %r203, %r201;
	and.b16  	%rs294, %rs289, 255;
	mul.wide.u16 	%r205, %rs294, 256;
	or.b32  	%r206, %r204, %r205;
	bfe.u32 	%r207, %r171, 24, 8;
	or.b32  	%r208, %r206, %r207;
	st.u32 	[%rd31+8], %r208;
	shl.b32 	%r209, %r175, 24;
	shl.b32 	%r210, %r174, 16;
	and.b32  	%r211, %r210, 16711680;
	or.b32  	%r212, %r211, %r209;
	and.b16  	%rs295, %rs288, 255;
	mul.wide.u16 	%r213, %rs295, 256;
	or.b32  	%r214, %r212, %r213;
	bfe.u32 	%r215, %r172, 24, 8;
	or.b32  	%r216, %r214, %r215;
	st.u32 	[%rd31+12], %r216;
	add.s32 	%r1366, %r1366, 16;
	add.s32 	%r1365, %r1365, 4;
	shr.u32 	%r217, %r1, 2;
	add.s32 	%r218, %r217, 1;
	and.b32  	%r219, %r218, 2147483644;
	setp.ne.s32 	%p7, %r1365, %r219;
	@%p7 bra 	$L__BB0_7;
$L__BB0_8:
	shr.u32 	%r220, %r1, 2;
	add.s32 	%r221, %r220, 1;
	and.b32  	%r11, %r221, 3;
	setp.eq.s32 	%p8, %r11, 0;
	@%p8 bra 	$L__BB0_13;
	setp.eq.s32 	%p9, %r11, 1;
	@%p9 bra 	$L__BB0_11;
	cvt.u64.u32 	%rd32, %r1366;
	add.s64 	%rd34, %rd39, %rd32;
	ld.global.nc.u32 	%r222, [%rd34];
	bfe.u32 	%r223, %r222, 0, 8;
	bfe.u32 	%r224, %r222, 8, 8;
	bfe.u32 	%r225, %r222, 16, 8;
	cvt.u16.u32 	%rs296, %r225;
	shl.b32 	%r226, %r223, 24;
	shl.b32 	%r227, %r224, 16;
	and.b32  	%r228, %r227, 16711680;
	or.b32  	%r229, %r228, %r226;
	and.b16  	%rs297, %rs296, 255;
	mul.wide.u16 	%r230, %rs297, 256;
	or.b32  	%r231, %r229, %r230;
	bfe.u32 	%r232, %r222, 24, 8;
	or.b32  	%r233, %r231, %r232;
	add.s64 	%rd35, %rd27, %rd32;
	st.u32 	[%rd35], %r233;
	add.s32 	%r234, %r1366, 4;
	ld.global.nc.u32 	%r235, [%rd34+4];
	bfe.u32 	%r236, %r235, 0, 8;
	bfe.u32 	%r237, %r235, 8, 8;
	bfe.u32 	%r238, %r235, 16, 8;
	cvt.u16.u32 	%rs298, %r238;
	shl.b32 	%r239, %r236, 24;
	shl.b32 	%r240, %r237, 16;
	and.b32  	%r241, %r240, 16711680;
	or.b32  	%r242, %r241, %r239;
	and.b16  	%rs299, %rs298, 255;
	mul.wide.u16 	%r243, %rs299, 256;
	or.b32  	%r244, %r242, %r243;
	bfe.u32 	%r245, %r235, 24, 8;
	or.b32  	%r246, %r244, %r245;
	cvt.u64.u32 	%rd36, %r234;
	add.s64 	%rd37, %rd27, %rd36;
	st.u32 	[%rd37], %r246;
	add.s32 	%r1366, %r1366, 8;
$L__BB0_11:
	and.b32  	%r247, %r1, 4;
	setp.ne.s32 	%p10, %r247, 0;
	@%p10 bra 	$L__BB0_13;
	cvt.u64.u32 	%rd38, %r1366;
	add.s64 	%rd40, %rd39, %rd38;
	ld.global.nc.u32 	%r248, [%rd40];
	bfe.u32 	%r249, %r248, 0, 8;
	bfe.u32 	%r250, %r248, 8, 8;
	bfe.u32 	%r251, %r248, 16, 8;
	cvt.u16.u32 	%rs300, %r251;
	shl.b32 	%r252, %r249, 24;
	shl.b32 	%r253, %r250, 16;
	and.b32  	%r254, %r253, 16711680;
	or.b32  	%r255, %r254, %r252;
	and.b16  	%rs301, %rs300, 255;
	mul.wide.u16 	%r256, %rs301, 256;
	or.b32  	%r257, %r255, %r256;
	bfe.u32 	%r258, %r248, 24, 8;
	or.b32  	%r259, %r257, %r258;
	add.s64 	%rd41, %rd27, %rd38;
	st.u32 	[%rd41], %r259;
$L__BB0_13:
	mov.b32 	%r260, 1743128938;
	st.local.u32 	[%rd5], %r260;
	mov.b16 	%rs528, 187;
	st.local.u8 	[%rd5+4], %rs528;
	{ // callseq 1, 0
	.param .b64 param0;
	st.param.b64 	[param0], %rd27;
	call.uni 
	free, 
	(
	param0
	);
	} // callseq 1
	mov.b16 	%rs532, 106;
	mov.b16 	%rs531, 9;
	mov.b16 	%rs530, 230;
	mov.b16 	%rs529, 103;
	mov.u16 	%rs470, %rs469;
	mov.u16 	%rs471, %rs469;
	mov.u16 	%rs472, %rs469;
	mov.u16 	%rs473, %rs469;
	mov.u16 	%rs474, %rs469;
	mov.u16 	%rs475, %rs469;
	mov.u16 	%rs476, %rs469;
	mov.u16 	%rs477, %rs469;
	mov.u16 	%rs478, %rs469;
	mov.u16 	%rs479, %rs469;
	mov.u16 	%rs480, %rs469;
	mov.u16 	%rs481, %rs469;
	mov.u16 	%rs482, %rs469;
	mov.u16 	%rs483, %rs469;
	mov.u16 	%rs484, %rs469;
	mov.u16 	%rs485, %rs469;
	mov.u16 	%rs486, %rs469;
	mov.u16 	%rs487, %rs469;
	mov.u16 	%rs488, %rs469;
	mov.u16 	%rs489, %rs469;
	mov.u16 	%rs490, %rs469;
	mov.u16 	%rs491, %rs469;
	mov.u16 	%rs492, %rs469;
	mov.u16 	%rs493, %rs469;
	mov.u16 	%rs494, %rs469;
	mov.u16 	%rs495, %rs469;
	mov.u16 	%rs496, %rs469;
	mov.u16 	%rs497, %rs469;
	mov.u16 	%rs498, %rs469;
	mov.u16 	%rs499, %rs469;
	mov.u16 	%rs500, %rs469;
	mov.u16 	%rs501, %rs469;
	mov.u16 	%rs502, %rs469;
	mov.u16 	%rs503, %rs469;
	mov.u16 	%rs504, %rs469;
	mov.u16 	%rs505, %rs469;
	mov.u16 	%rs506, %rs469;
	mov.u16 	%rs507, %rs469;
	mov.u16 	%rs508, %rs469;
	mov.u16 	%rs509, %rs469;
	mov.u16 	%rs510, %rs469;
	mov.u16 	%rs511, %rs469;
	mov.u16 	%rs512, %rs469;
	mov.u16 	%rs513, %rs469;
	mov.u16 	%rs514, %rs469;
	mov.u16 	%rs515, %rs469;
	mov.u16 	%rs516, %rs469;
	mov.u16 	%rs517, %rs469;
	mov.u16 	%rs518, %rs469;
	mov.u16 	%rs519, %rs469;
	mov.u16 	%rs520, %rs469;
	mov.u16 	%rs521, %rs469;
	mov.u16 	%rs522, %rs469;
	mov.u16 	%rs523, %rs469;
	mov.u16 	%rs524, %rs469;
	mov.u16 	%rs525, %rs469;
	mov.u16 	%rs526, %rs469;
	mov.u16 	%rs527, %rs469;
	bra.uni 	$L__BB0_19;
$L__BB0_14:
	setp.eq.s32 	%p3, %r5, 0;
	mov.b32 	%r1368, 0;
	mov.u32 	%r1369, %r1368;
	mov.u32 	%r1370, %r1368;
	mov.u32 	%r1371, %r1368;
	mov.u32 	%r1372, %r1368;
	mov.u32 	%r1373, %r1368;
	mov.u32 	%r1374, %r1368;
	mov.u32 	%r1375, %r1368;
	mov.u32 	%r1376, %r1368;
	mov.u32 	%r1377, %r1368;
	mov.u32 	%r1378, %r1368;
	mov.u32 	%r1379, %r1368;
	mov.u32 	%r1380, %r1368;
	mov.u32 	%r1381, %r1368;
	mov.u32 	%r1382, %r1368;
	mov.u32 	%r1383, %r1368;
	@%p3 bra 	$L__BB0_18;
	mov.b64 	%rd72, 0;
$L__BB0_16:
	mov.u64 	%rd22, $str;
	add.s64 	%rd23, %rd22, %rd72;
	ld.global.nc.u8 	%rs285, [%rd23];
	cvt.u16.u8 	%rs286, %rs285;
	add.s64 	%rd24, %rd5, %rd72;
	st.local.u8 	[%rd24], %rs286;
	add.s64 	%rd72, %rd72, 1;
	cvt.u64.u32 	%rd25, %r5;
	setp.lt.u64 	%p4, %rd72, %rd25;
	@%p4 bra 	$L__BB0_16;
	ld.local.v4.b32 	{%r1380, %r1381, %r1382, %r1383}, [%rd5];
	ld.local.v4.b32 	{%r1376, %r1377, %r1378, %r1379}, [%rd5+16];
	ld.local.v4.b32 	{%r1372, %r1373, %r1374, %r1375}, [%rd5+32];
	ld.local.v4.b32 	{%r1368, %r1369, %r1370, %r1371}, [%rd5+48];
$L__BB0_18:
	bfe.u32 	%r102, %r1380, 0, 8;
	cvt.u16.u32 	%rs532, %r102;
	bfe.u32 	%r103, %r1380, 8, 8;
	cvt.u16.u32 	%rs531, %r103;
	bfe.u32 	%r104, %r1380, 16, 8;
	cvt.u16.u32 	%rs530, %r104;
	bfe.u32 	%r105, %r1380, 24, 8;
	cvt.u16.u32 	%rs529, %r105;
	bfe.u32 	%r106, %r1381, 0, 8;
	cvt.u16.u32 	%rs528, %r106;
	bfe.u32 	%r107, %r1381, 8, 8;
	cvt.u16.u32 	%rs527, %r107;
	bfe.u32 	%r108, %r1381, 16, 8;
	cvt.u16.u32 	%rs526, %r108;
	bfe.u32 	%r109, %r1381, 24, 8;
	cvt.u16.u32 	%rs525, %r109;
	bfe.u32 	%r110, %r1382, 0, 8;
	cvt.u16.u32 	%rs524, %r110;
	bfe.u32 	%r111, %r1382, 8, 8;
	cvt.u16.u32 	%rs523, %r111;
	bfe.u32 	%r112, %r1382, 16, 8;
	cvt.u16.u32 	%rs522, %r112;
	bfe.u32 	%r113, %r1382, 24, 8;
	cvt.u16.u32 	%rs521, %r113;
	bfe.u32 	%r114, %r1383, 0, 8;
	cvt.u16.u32 	%rs520, %r114;
	bfe.u32 	%r115, %r1383, 8, 8;
	cvt.u16.u32 	%rs519, %r115;
	bfe.u32 	%r116, %r1383, 16, 8;
	cvt.u16.u32 	%rs518, %r116;
	bfe.u32 	%r117, %r1383, 24, 8;
	cvt.u16.u32 	%rs517, %r117;
	bfe.u32 	%r118, %r1376, 0, 8;
	cvt.u16.u32 	%rs516, %r118;
	bfe.u32 	%r119, %r1376, 8, 8;
	cvt.u16.u32 	%rs515, %r119;
	bfe.u32 	%r120, %r1376, 16, 8;
	cvt.u16.u32 	%rs514, %r120;
	bfe.u32 	%r121, %r1376, 24, 8;
	cvt.u16.u32 	%rs513, %r121;
	bfe.u32 	%r122, %r1377, 0, 8;
	cvt.u16.u32 	%rs512, %r122;
	bfe.u32 	%r123, %r1377, 8, 8;
	cvt.u16.u32 	%rs511, %r123;
	bfe.u32 	%r124, %r1377, 16, 8;
	cvt.u16.u32 	%rs510, %r124;
	bfe.u32 	%r125, %r1377, 24, 8;
	cvt.u16.u32 	%rs509, %r125;
	bfe.u32 	%r126, %r1378, 0, 8;
	cvt.u16.u32 	%rs508, %r126;
	bfe.u32 	%r127, %r1378, 8, 8;
	cvt.u16.u32 	%rs507, %r127;
	bfe.u32 	%r128, %r1378, 16, 8;
	cvt.u16.u32 	%rs506, %r128;
	bfe.u32 	%r129, %r1378, 24, 8;
	cvt.u16.u32 	%rs505, %r129;
	bfe.u32 	%r130, %r1379, 0, 8;
	cvt.u16.u32 	%rs504, %r130;
	bfe.u32 	%r131, %r1379, 8, 8;
	cvt.u16.u32 	%rs503, %r131;
	bfe.u32 	%r132, %r1379, 16, 8;
	cvt.u16.u32 	%rs502, %r132;
	bfe.u32 	%r133, %r1379, 24, 8;
	cvt.u16.u32 	%rs501, %r133;
	bfe.u32 	%r134, %r1372, 0, 8;
	cvt.u16.u32 	%rs500, %r134;
	bfe.u32 	%r135, %r1372, 8, 8;
	cvt.u16.u32 	%rs499, %r135;
	bfe.u32 	%r136, %r1372, 16, 8;
	cvt.u16.u32 	%rs498, %r136;
	bfe.u32 	%r137, %r1372, 24, 8;
	cvt.u16.u32 	%rs497, %r137;
	bfe.u32 	%r138, %r1373, 0, 8;
	cvt.u16.u32 	%rs496, %r138;
	bfe.u32 	%r139, %r1373, 8, 8;
	cvt.u16.u32 	%rs495, %r139;
	bfe.u32 	%r140, %r1373, 16, 8;
	cvt.u16.u32 	%rs494, %r140;
	bfe.u32 	%r141, %r1373, 24, 8;
	cvt.u16.u32 	%rs493, %r141;
	bfe.u32 	%r142, %r1374, 0, 8;
	cvt.u16.u32 	%rs492, %r142;
	bfe.u32 	%r143, %r1374, 8, 8;
	cvt.u16.u32 	%rs491, %r143;
	bfe.u32 	%r144, %r1374, 16, 8;
	cvt.u16.u32 	%rs490, %r144;
	bfe.u32 	%r145, %r1374, 24, 8;
	cvt.u16.u32 	%rs489, %r145;
	bfe.u32 	%r146, %r1375, 0, 8;
	cvt.u16.u32 	%rs488, %r146;
	bfe.u32 	%r147, %r1375, 8, 8;
	cvt.u16.u32 	%rs487, %r147;
	bfe.u32 	%r148, %r1375, 16, 8;
	cvt.u16.u32 	%rs486, %r148;
	bfe.u32 	%r149, %r1375, 24, 8;
	cvt.u16.u32 	%rs485, %r149;
	bfe.u32 	%r150, %r1368, 0, 8;
	cvt.u16.u32 	%rs484, %r150;
	bfe.u32 	%r151, %r1368, 8, 8;
	cvt.u16.u32 	%rs483, %r151;
	bfe.u32 	%r152, %r1368, 16, 8;
	cvt.u16.u32 	%rs482, %r152;
	bfe.u32 	%r153, %r1368, 24, 8;
	cvt.u16.u32 	%rs481, %r153;
	bfe.u32 	%r154, %r1369, 0, 8;
	cvt.u16.u32 	%rs480, %r154;
	bfe.u32 	%r155, %r1369, 8, 8;
	cvt.u16.u32 	%rs479, %r155;
	bfe.u32 	%r156, %r1369, 16, 8;
	cvt.u16.u32 	%rs478, %r156;
	bfe.u32 	%r157, %r1369, 24, 8;
	cvt.u16.u32 	%rs477, %r157;
	bfe.u32 	%r158, %r1370, 0, 8;
	cvt.u16.u32 	%rs476, %r158;
	bfe.u32 	%r159, %r1370, 8, 8;
	cvt.u16.u32 	%rs475, %r159;
	bfe.u32 	%r160, %r1370, 16, 8;
	cvt.u16.u32 	%rs474, %r160;
	bfe.u32 	%r161, %r1370, 24, 8;
	cvt.u16.u32 	%rs473, %r161;
	bfe.u32 	%r162, %r1371, 0, 8;
	cvt.u16.u32 	%rs472, %r162;
	bfe.u32 	%r163, %r1371, 8, 8;
	cvt.u16.u32 	%rs471, %r163;
	bfe.u32 	%r164, %r1371, 16, 8;
	cvt.u16.u32 	%rs470, %r164;
	bfe.u32 	%r165, %r1371, 24, 8;
	cvt.u16.u32 	%rs469, %r165;
$L__BB0_19:
	{ // callseq 2, 0
	.param .b64 param0;
	st.param.b64 	[param0], 64;
	.param .b64 retval0;
	call.uni (retval0), 
	malloc, 
	(
	param0
	);
	ld.param.b64 	%rd42, [retval0];
	} // callseq 2
	setp.eq.s64 	%p11, %rd42, 0;
	@%p11 bra 	$L__BB0_21;
	xor.b16  	%rs308, %rs469, 54;
	xor.b16  	%rs309, %rs473, 54;
	xor.b16  	%rs310, %rs477, 54;
	xor.b16  	%rs311, %rs481, 54;
	xor.b16  	%rs312, %rs485, 54;
	xor.b16  	%rs313, %rs489, 54;
	xor.b16  	%rs314, %rs493, 54;
	xor.b16  	%rs315, %rs497, 54;
	xor.b16  	%rs316, %rs501, 54;
	xor.b16  	%rs317, %rs505, 54;
	xor.b16  	%rs318, %rs509, 54;
	xor.b16  	%rs319, %rs513, 54;
	xor.b16  	%rs320, %rs517, 54;
	xor.b16  	%rs321, %rs521, 54;
	xor.b16  	%rs322, %rs525, 54;
	xor.b16  	%rs323, %rs529, 54;
	cvt.u32.u16 	%r261, %rs532;
	shl.b32 	%r262, %r261, 24;
	xor.b32  	%r263, %r262, 905969664;
	cvt.u32.u16 	%r264, %rs531;
	shl.b32 	%r265, %r264, 16;
	and.b32  	%r266, %r265, 16711680;
	xor.b32  	%r267, %r266, 3538944;
	or.b32  	%r268, %r267, %r263;
	and.b16  	%rs324, %rs530, 255;
	mul.wide.u16 	%r269, %rs324, 256;
	xor.b32  	%r270, %r269, 13824;
	or.b32  	%r271, %r268, %r270;
	cvt.u32.u16 	%r272, %rs323;
	and.b32  	%r273, %r272, 255;
	or.b32  	%r274, %r271, %r273;
	st.u32 	[%rd42], %r274;
	cvt.u32.u16 	%r275, %rs528;
	shl.b32 	%r276, %r275, 24;
	xor.b32  	%r277, %r276, 905969664;
	cvt.u32.u16 	%r278, %rs527;
	shl.b32 	%r279, %r278, 16;
	and.b32  	%r280, %r279, 16711680;
	xor.b32  	%r281, %r280, 3538944;
	or.b32  	%r282, %r281, %r277;
	and.b16  	%rs325, %rs526, 255;
	mul.wide.u16 	%r283, %rs325, 256;
	xor.b32  	%r284, %r283, 13824;
	or.b32  	%r285, %r282, %r284;
	cvt.u32.u16 	%r286, %rs322;
	and.b32  	%r287, %r286, 255;
	or.b32  	%r288, %r285, %r287;
	st.u32 	[%rd42+4], %r288;
	cvt.u32.u16 	%r289, %rs524;
	shl.b32 	%r290, %r289, 24;
	xor.b32  	%r291, %r290, 905969664;
	cvt.u32.u16 	%r292, %rs523;
	shl.b32 	%r293, %r292, 16;
	and.b32  	%r294, %r293, 16711680;
	xor.b32  	%r295, %r294, 3538944;
	or.b32  	%r296, %r295, %r291;
	and.b16  	%rs326, %rs522, 255;
	mul.wide.u16 	%r297, %rs326, 256;
	xor.b32  	%r298, %r297, 13824;
	or.b32  	%r299, %r296, %r298;
	cvt.u32.u16 	%r300, %rs321;
	and.b32  	%r301, %r300, 255;
	or.b32  	%r302, %r299, %r301;
	st.u32 	[%rd42+8], %r302;
	cvt.u32.u16 	%r303, %rs520;
	shl.b32 	%r304, %r303, 24;
	xor.b32  	%r305, %r304, 905969664;
	cvt.u32.u16 	%r306, %rs519;
	shl.b32 	%r307, %r306, 16;
	and.b32  	%r308, %r307, 16711680;
	xor.b32  	%r309, %r308, 3538944;
	or.b32  	%r310, %r309, %r305;
	and.b16  	%rs327, %rs518, 255;
	mul.wide.u16 	%r311, %rs327, 256;
	xor.b32  	%r312, %r311, 13824;
	or.b32  	%r313, %r310, %r312;
	cvt.u32.u16 	%r314, %rs320;
	and.b32  	%r315, %r314, 255;
	or.b32  	%r316, %r313, %r315;
	st.u32 	[%rd42+12], %r316;
	cvt.u32.u16 	%r317, %rs516;
	shl.b32 	%r318, %r317, 24;
	xor.b32  	%r319, %r318, 905969664;
	cvt.u32.u16 	%r320, %rs515;
	shl.b32 	%r321, %r320, 16;
	and.b32  	%r322, %r321, 16711680;
	xor.b32  	%r323, %r322, 3538944;
	or.b32  	%r324, %r323, %r319;
	and.b16  	%rs328, %rs514, 255;
	mul.wide.u16 	%r325, %rs328, 256;
	xor.b32  	%r326, %r325, 13824;
	or.b32  	%r327, %r324, %r326;
	cvt.u32.u16 	%r328, %rs319;
	and.b32  	%r329, %r328, 255;
	or.b32  	%r330, %r327, %r329;
	st.u32 	[%rd42+16], %r330;
	cvt.u32.u16 	%r331, %rs512;
	shl.b32 	%r332, %r331, 24;
	xor.b32  	%r333, %r332, 905969664;
	cvt.u32.u16 	%r334, %rs511;
	shl.b32 	%r335, %r334, 16;
	and.b32  	%r336, %r335, 16711680;
	xor.b32  	%r337, %r336, 3538944;
	or.b32  	%r338, %r337, %r333;
	and.b16  	%rs329, %rs510, 255;
	mul.wide.u16 	%r339, %rs329, 256;
	xor.b32  	%r340, %r339, 13824;
	or.b32  	%r341, %r338, %r340;
	cvt.u32.u16 	%r342, %rs318;
	and.b32  	%r343, %r342, 255;
	or.b32  	%r344, %r341, %r343;
	st.u32 	[%rd42+20], %r344;
	cvt.u32.u16 	%r345, %rs508;
	shl.b32 	%r346, %r345, 24;
	xor.b32  	%r347, %r346, 905969664;
	cvt.u32.u16 	%r348, %rs507;
	shl.b32 	%r349, %r348, 16;
	and.b32  	%r350, %r349, 16711680;
	xor.b32  	%r351, %r350, 3538944;
	or.b32  	%r352, %r351, %r347;
	and.b16  	%rs330, %rs506, 255;
	mul.wide.u16 	%r353, %rs330, 256;
	xor.b32  	%r354, %r353, 13824;
	or.b32  	%r355, %r352, %r354;
	cvt.u32.u16 	%r356, %rs317;
	and.b32  	%r357, %r356, 255;
	or.b32  	%r358, %r355, %r357;
	st.u32 	[%rd42+24], %r358;
	cvt.u32.u16 	%r359, %rs504;
	shl.b32 	%r360, %r359, 24;
	xor.b32  	%r361, %r360, 905969664;
	cvt.u32.u16 	%r362, %rs503;
	shl.b32 	%r363, %r362, 16;
	and.b32  	%r364, %r363, 16711680;
	xor.b32  	%r365, %r364, 3538944;
	or.b32  	%r366, %r365, %r361;
	and.b16  	%rs331, %rs502, 255;
	mul.wide.u16 	%r367, %rs331, 256;
	xor.b32  	%r368, %r367, 13824;
	or.b32  	%r369, %r366, %r368;
	cvt.u32.u16 	%r370, %rs316;
	and.b32  	%r371, %r370, 255;
	or.b32  	%r372, %r369, %r371;
	st.u32 	[%rd42+28], %r372;
	cvt.u32.u16 	%r373, %rs500;
	shl.b32 	%r374, %r373, 24;
	xor.b32  	%r375, %r374, 905969664;
	cvt.u32.u16 	%r376, %rs499;
	shl.b32 	%r377, %r376, 16;
	and.b32  	%r378, %r377, 16711680;
	xor.b32  	%r379, %r378, 3538944;
	or.b32  	%r380, %r379, %r375;
	and.b16  	%rs332, %rs498, 255;
	mul.wide.u16 	%r381, %rs332, 256;
	xor.b32  	%r382, %r381, 13824;
	or.b32  	%r383, %r380, %r382;
	cvt.u32.u16 	%r384, %rs315;
	and.b32  	%r385, %r384, 255;
	or.b32  	%r386, %r383, %r385;
	st.u32 	[%rd42+32], %r386;
	cvt.u32.u16 	%r387, %rs496;
	shl.b32 	%r388, %r387, 24;
	xor.b32  	%r389, %r388, 905969664;
	cvt.u32.u16 	%r390, %rs495;
	shl.b32 	%r391, %r390, 16;
	and.b32  	%r392, %r391, 16711680;
	xor.b32  	%r393, %r392, 3538944;
	or.b32  	%r394, %r393, %r389;
	and.b16  	%rs333, %rs494, 255;
	mul.wide.u16 	%r395, %rs333, 256;
	xor.b32  	%r396, %r395, 13824;
	or.b32  	%r397, %r394, %r396;
	cvt.u32.u16 	%r398, %rs314;
	and.b32  	%r399, %r398, 255;
	or.b32  	%r400, %r397, %r399;
	st.u32 	[%rd42+36], %r400;
	cvt.u32.u16 	%r401, %rs492;
	shl.b32 	%r402, %r401, 24;
	xor.b32  	%r403, %r402, 905969664;
	cvt.u32.u16 	%r404, %rs491;
	shl.b32 	%r405, %r404, 16;
	and.b32  	%r406, %r405, 16711680;
	xor.b32  	%r407, %r406, 3538944;
	or.b32  	%r408, %r407, %r403;
	and.b16  	%rs334, %rs490, 255;
	mul.wide.u16 	%r409, %rs334, 256;
	xor.b32  	%r410, %r409, 13824;
	or.b32  	%r411, %r408, %r410;
	cvt.u32.u16 	%r412, %rs313;
	and.b32  	%r413, %r412, 255;
	or.b32  	%r414, %r411, %r413;
	st.u32 	[%rd42+40], %r414;
	cvt.u32.u16 	%r415, %rs488;
	shl.b32 	%r416, %r415, 24;
	xor.b32  	%r417, %r416, 905969664;
	cvt.u32.u16 	%r418, %rs487;
	shl.b32 	%r419, %r418, 16;
	and.b32  	%r420, %r419, 16711680;
	xor.b32  	%r421, %r420, 3538944;
	or.b32  	%r422, %r421, %r417;
	and.b16  	%rs335, %rs486, 255;
	mul.wide.u16 	%r423, %rs335, 256;
	xor.b32  	%r424, %r423, 13824;
	or.b32  	%r425, %r422, %r424;
	cvt.u32.u16 	%r426, %rs312;
	and.b32  	%r427, %r426, 255;
	or.b32  	%r428, %r425, %r427;
	st.u32 	[%rd42+44], %r428;
	cvt.u32.u16 	%r429, %rs484;
	shl.b32 	%r430, %r429, 24;
	xor.b32  	%r431, %r430, 905969664;
	cvt.u32.u16 	%r432, %rs483;
	shl.b32 	%r433, %r432, 16;
	and.b32  	%r434, %r433, 16711680;
	xor.b32  	%r435, %r434, 3538944;
	or.b32  	%r436, %r435, %r431;
	and.b16  	%rs336, %rs482, 255;
	mul.wide.u16 	%r437, %rs336, 256;
	xor.b32  	%r438, %r437, 13824;
	or.b32  	%r439, %r436, %r438;
	cvt.u32.u16 	%r440, %rs311;
	and.b32  	%r441, %r440, 255;
	or.b32  	%r442, %r439, %r441;
	st.u32 	[%rd42+48], %r442;
	cvt.u32.u16 	%r443, %rs480;
	shl.b32 	%r444, %r443, 24;
	xor.b32  	%r445, %r444, 905969664;
	cvt.u32.u16 	%r446, %rs479;
	shl.b32 	%r447, %r446, 16;
	and.b32  	%r448, %r447, 16711680;
	xor.b32  	%r449, %r448, 3538944;
	or.b32  	%r450, %r449, %r445;
	and.b16  	%rs337, %rs478, 255;
	mul.wide.u16 	%r451, %rs337, 256;
	xor.b32  	%r452, %r451, 13824;
	or.b32  	%r453, %r450, %r452;
	cvt.u32.u16 	%r454, %rs310;
	and.b32  	%r455, %r454, 255;
	or.b32  	%r456, %r453, %r455;
	st.u32 	[%rd42+52], %r456;
	cvt.u32.u16 	%r457, %rs476;
	shl.b32 	%r458, %r457, 24;
	xor.b32  	%r459, %r458, 905969664;
	cvt.u32.u16 	%r460, %rs475;
	shl.b32 	%r461, %r460, 16;
	and.b32  	%r462, %r461, 16711680;
	xor.b32  	%r463, %r462, 3538944;
	or.b32  	%r464, %r463, %r459;
	and.b16  	%rs338, %rs474, 255;
	mul.wide.u16 	%r465, %rs338, 256;
	xor.b32  	%r466, %r465, 13824;
	or.b32  	%r467, %r464, %r466;
	cvt.u32.u16 	%r468, %rs309;
	and.b32  	%r469, %r468, 255;
	or.b32  	%r470, %r467, %r469;
	st.u32 	[%rd42+56], %r470;
	cvt.u32.u16 	%r471, %rs472;
	shl.b32 	%r472, %r471, 24;
	xor.b32  	%r473, %r472, 905969664;
	cvt.u32.u16 	%r474, %rs471;
	shl.b32 	%r475, %r474, 16;
	and.b32  	%r476, %r475, 16711680;
	xor.b32  	%r477, %r476, 3538944;
	or.b32  	%r478, %r477, %r473;
	and.b16  	%rs339, %rs470, 255;
	mul.wide.u16 	%r479, %rs339, 256;
	xor.b32  	%r480, %r479, 13824;
	or.b32  	%r481, %r478, %r480;
	cvt.u32.u16 	%r482, %rs308;
	and.b32  	%r483, %r482, 255;
	or.b32  	%r484, %r481, %r483;
	st.u32 	[%rd42+60], %r484;
	{ // callseq 3, 0
	.param .b64 param0;
	st.param.b64 	[param0], %rd42;
	call.uni 
	free, 
	(
	param0
	);
	} // callseq 3
$L__BB0_21:
	{ // callseq 4, 0
	.param .b64 param0;
	st.param.b64 	[param0], 128;
	.param .b64 retval0;
	call.uni (retval0), 
	malloc, 
	(
	param0
	);
	ld.param.b64 	%rd43, [retval0];
	} // callseq 4
	setp.eq.s64 	%p12, %rd43, 0;
	@%p12 bra 	$L__BB0_23;
	cvt.u32.u16 	%r485, %rs532;
	shl.b32 	%r486, %r485, 24;
	xor.b32  	%r487, %r486, 1543503872;
	cvt.u32.u16 	%r488, %rs531;
	shl.b32 	%r489, %r488, 16;
	and.b32  	%r490, %r489, 16711680;
	xor.b32  	%r491, %r490, 6029312;
	or.b32  	%r492, %r491, %r487;
	and.b16  	%rs340, %rs530, 255;
	mul.wide.u16 	%r493, %rs340, 256;
	xor.b32  	%r494, %r493, 23552;
	or.b32  	%r495, %r492, %r494;
	xor.b16  	%rs341, %rs529, 92;
	cvt.u32.u16 	%r496, %rs341;
	and.b32  	%r497, %r496, 255;
	or.b32  	%r498, %r495, %r497;
	st.u32 	[%rd43], %r498;
	cvt.u32.u16 	%r499, %rs528;
	shl.b32 	%r500, %r499, 24;
	xor.b32  	%r501, %r500, 1543503872;
	cvt.u32.u16 	%r502, %rs527;
	shl.b32 	%r503, %r502, 16;
	and.b32  	%r504, %r503, 16711680;
	xor.b32  	%r505, %r504, 6029312;
	or.b32  	%r506, %r505, %r501;
	and.b16  	%rs342, %rs526, 255;
	mul.wide.u16 	%r507, %rs342, 256;
	xor.b32  	%r508, %r507, 23552;
	or.b32  	%r509, %r506, %r508;
	xor.b16  	%rs343, %rs525, 92;
	cvt.u32.u16 	%r510, %rs343;
	and.b32  	%r511, %r510, 255;
	or.b32  	%r512, %r509, %r511;
	st.u32 	[%rd43+4], %r512;
	cvt.u32.u16 	%r513, %rs524;
	shl.b32 	%r514, %r513, 24;
	xor.b32  	%r515, %r514, 1543503872;
	cvt.u32.u16 	%r516, %rs523;
	shl.b32 	%r517, %r516, 16;
	and.b32  	%r518, %r517, 16711680;
	xor.b32  	%r519, %r518, 6029312;
	or.b32  	%r520, %r519, %r515;
	and.b16  	%rs344, %rs522, 255;
	mul.wide.u16 	%r521, %rs344, 256;
	xor.b32  	%r522, %r521, 23552;
	or.b32  	%r523, %r520, %r522;
	xor.b16  	%rs345, %rs521, 92;
	cvt.u32.u16 	%r524, %rs345;
	and.b32  	%r525, %r524, 255;
	or.b32  	%r526, %r523, %r525;
	st.u32 	[%rd43+8], %r526;
	cvt.u32.u16 	%r527, %rs520;
	shl.b32 	%r528, %r527, 24;
	xor.b32  	%r529, %r528, 1543503872;
	cvt.u32.u16 	%r530, %rs519;
	shl.b32 	%r531, %r530, 16;
	and.b32  	%r532, %r531, 16711680;
	xor.b32  	%r533, %r532, 6029312;
	or.b32  	%r534, %r533, %r529;
	and.b16  	%rs346, %rs518, 255;
	mul.wide.u16 	%r535, %rs346, 256;
	xor.b32  	%r536, %r535, 23552;
	or.b32  	%r537, %r534, %r536;
	xor.b16  	%rs347, %rs517, 92;
	cvt.u32.u16 	%r538, %rs347;
	and.b32  	%r539, %r538, 255;
	or.b32  	%r540, %r537, %r539;
	st.u32 	[%rd43+12], %r540;
	cvt.u32.u16 	%r541, %rs516;
	shl.b32 	%r542, %r541, 24;
	xor.b32  	%r543, %r542, 1543503872;
	cvt.u32.u16 	%r544, %rs515;
	shl.b32 	%r545, %r544, 16;
	and.b32  	%r546, %r545, 16711680;
	xor.b32  	%r547, %r546, 6029312;
	or.b32  	%r548, %r547, %r543;
	and.b16  	%rs348, %rs514, 255;
	mul.wide.u16 	%r549, %rs348, 256;
	xor.b32  	%r550, %r549, 23552;
	or.b32  	%r551, %r548, %r550;
	xor.b16  	%rs349, %rs513, 92;
	cvt.u32.u16 	%r552, %rs349;
	and.b32  	%r553, %r552, 255;
	or.b32  	%r554, %r551, %r553;
	st.u32 	[%rd43+16], %r554;
	cvt.u32.u16 	%r555, %rs512;
	shl.b32 	%r556, %r555, 24;
	xor.b32  	%r557, %r556, 1543503872;
	cvt.u32.u16 	%r558, %rs511;
	shl.b32 	%r559, %r558, 16;
	and.b32  	%r560, %r559, 16711680;
	xor.b32  	%r561, %r560, 6029312;
	or.b32  	%r562, %r561, %r557;
	and.b16  	%rs350, %rs510, 255;
	mul.wide.u16 	%r563, %rs350, 256;
	xor.b32  	%r564, %r563, 23552;
	or.b32  	%r565, %r562, %r564;
	xor.b16  	%rs351, %rs509, 92;
	cvt.u32.u16 	%r566, %rs351;
	and.b32  	%r567, %r566, 255;
	or.b32  	%r568, %r565, %r567;
	st.u32 	[%rd43+20], %r568;
	cvt.u32.u16 	%r569, %rs508;
	shl.b32 	%r570, %r569, 24;
	xor.b32  	%r571, %r570, 1543503872;
	cvt.u32.u16 	%r572, %rs507;
	shl.b32 	%r573, %r572, 16;
	and.b32  	%r574, %r573, 16711680;
	xor.b32  	%r575, %r574, 6029312;
	or.b32  	%r576, %r575, %r571;
	and.b16  	%rs352, %rs506, 255;
	mul.wide.u16 	%r577, %rs352, 256;
	xor.b32  	%r578, %r577, 23552;
	or.b32  	%r579, %r576, %r578;
	xor.b16  	%rs353, %rs505, 92;
	cvt.u32.u16 	%r580, %rs353;
	and.b32  	%r581, %r580, 255;
	or.b32  	%r582, %r579, %r581;
	st.u32 	[%rd43+24], %r582;
	cvt.u32.u16 	%r583, %rs504;
	shl.b32 	%r584, %r583, 24;
	xor.b32  	%r585, %r584, 1543503872;
	cvt.u32.u16 	%r586, %rs503;
	shl.b32 	%r587, %r586, 16;
	and.b32  	%r588, %r587, 16711680;
	xor.b32  	%r589, %r588, 6029312;
	or.b32  	%r590, %r589, %r585;
	and.b16  	%rs354, %rs502, 255;
	mul.wide.u16 	%r591, %rs354, 256;
	xor.b32  	%r592, %r591, 23552;
	or.b32  	%r593, %r590, %r592;
	xor.b16  	%rs355, %rs501, 92;
	cvt.u32.u16 	%r594, %rs355;
	and.b32  	%r595, %r594, 255;
	or.b32  	%r596, %r593, %r595;
	st.u32 	[%rd43+28], %r596;
	cvt.u32.u16 	%r597, %rs500;
	shl.b32 	%r598, %r597, 24;
	xor.b32  	%r599, %r598, 1543503872;
	cvt.u32.u16 	%r600, %rs499;
	shl.b32 	%r601, %r600, 16;
	and.b32  	%r602, %r601, 16711680;
	xor.b32  	%r603, %r602, 6029312;
	or.b32  	%r604, %r603, %r599;
	and.b16  	%rs356, %rs498, 255;
	mul.wide.u16 	%r605, %rs356, 256;
	xor.b32  	%r606, %r605, 23552;
	or.b32  	%r607, %r604, %r606;
	xor.b16  	%rs357, %rs497, 92;
	cvt.u32.u16 	%r608, %rs357;
	and.b32  	%r609, %r608, 255;
	or.b32  	%r610, %r607, %r609;
	st.u32 	[%rd43+32], %r610;
	cvt.u32.u16 	%r611, %rs496;
	shl.b32 	%r612, %r611, 24;
	xor.b32  	%r613, %r612, 1543503872;
	cvt.u32.u16 	%r614, %rs495;
	shl.b32 	%r615, %r614, 16;
	and.b32  	%r616, %r615, 16711680;
	xor.b32  	%r617, %r616, 6029312;
	or.b32  	%r618, %r617, %r613;
	and.b16  	%rs358, %rs494, 255;
	mul.wide.u16 	%r619, %rs358, 256;
	xor.b32  	%r620, %r619, 23552;
	or.b32  	%r621, %r618, %r620;
	xor.b16  	%rs359, %rs493, 92;
	cvt.u32.u16 	%r622, %rs359;
	and.b32  	%r623, %r622, 255;
	or.b32  	%r624, %r621, %r623;
	st.u32 	[%rd43+36], %r624;
	cvt.u32.u16 	%r625, %rs492;
	shl.b32 	%r626, %r625, 24;
	xor.b32  	%r627, %r626, 1543503872;
	cvt.u32.u16 	%r628, %rs491;
	shl.b32 	%r629, %r628, 16;
	and.b32  	%r630, %r629, 16711680;
	xor.b32  	%r631, %r630, 6029312;
	or.b32  	%r632, %r631, %r627;
	and.b16  	%rs360, %rs490, 255;
	mul.wide.u16 	%r633, %rs360, 256;
	xor.b32  	%r634, %r633, 23552;
	or.b32  	%r635, %r632, %r634;
	xor.b16  	%rs361, %rs489, 92;
	cvt.u32.u16 	%r636, %rs361;
	and.b32  	%r637, %r636, 255;
	or.b32  	%r638, %r635, %r637;
	st.u32 	[%rd43+40], %r638;
	cvt.u32.u16 	%r639, %rs488;
	shl.b32 	%r640, %r639, 24;
	xor.b32  	%r641, %r640, 1543503872;
	cvt.u32.u16 	%r642, %rs487;
	shl.b32 	%r643, %r642, 16;
	and.b32  	%r644, %r643, 16711680;
	xor.b32  	%r645, %r644, 6029312;
	or.b32  	%r646, %r645, %r641;
	and.b16  	%rs362, %rs486, 255;
	mul.wide.u16 	%r647, %rs362, 256;
	xor.b32  	%r648, %r647, 23552;
	or.b32  	%r649, %r646, %r648;
	xor.b16  	%rs363, %rs485, 92;
	cvt.u32.u16 	%r650, %rs363;
	and.b32  	%r651, %r650, 255;
	or.b32  	%r652, %r649, %r651;
	st.u32 	[%rd43+44], %r652;
	cvt.u32.u16 	%r653, %rs484;
	shl.b32 	%r654, %r653, 24;
	xor.b32  	%r655, %r654, 1543503872;
	cvt.u32.u16 	%r656, %rs483;
	shl.b32 	%r657, %r656, 16;
	and.b32  	%r658, %r657, 16711680;
	xor.b32  	%r659, %r658, 6029312;
	or.b32  	%r660, %r659, %r655;
	and.b16  	%rs364, %rs482, 255;
	mul.wide.u16 	%r661, %rs364, 256;
	xor.b32  	%r662, %r661, 23552;
	or.b32  	%r663, %r660, %r662;
	xor.b16  	%rs365, %rs481, 92;
	cvt.u32.u16 	%r664, %rs365;
	and.b32  	%r665, %r664, 255;
	or.b32  	%r666, %r663, %r665;
	st.u32 	[%rd43+48], %r666;
	cvt.u32.u16 	%r667, %rs480;
	shl.b32 	%r668, %r667, 24;
	xor.b32  	%r669, %r668, 1543503872;
	cvt.u32.u16 	%r670, %rs479;
	shl.b32 	%r671, %r670, 16;
	and.b32  	%r672, %r671, 16711680;
	xor.b32  	%r673, %r672, 6029312;
	or.b32  	%r674, %r673, %r669;
	and.b16  	%rs366, %rs478, 255;
	mul.wide.u16 	%r675, %rs366, 256;
	xor.b32  	%r676, %r675, 23552;
	or.b32  	%r677, %r674, %r676;
	xor.b16  	%rs367, %rs477, 92;
	cvt.u32.u16 	%r678, %rs367;
	and.b32  	%r679, %r678, 255;
	or.b32  	%r680, %r677, %r679;
	st.u32 	[%rd43+52], %r680;
	cvt.u32.u16 	%r681, %rs476;
	shl.b32 	%r682, %r681, 24;
	xor.b32  	%r683, %r682, 1543503872;
	cvt.u32.u16 	%r684, %rs475;
	shl.b32 	%r685, %r684, 16;
	and.b32  	%r686, %r685, 16711680;
	xor.b32  	%r687, %r686, 6029312;
	or.b32  	%r688, %r687, %r683;
	and.b16  	%rs368, %rs474, 255;
	mul.wide.u16 	%r689, %rs368, 256;
	xor.b32  	%r690, %r689, 23552;
	or.b32  	%r691, %r688, %r690;
	xor.b16  	%rs369, %rs473, 92;
	cvt.u32.u16 	%r692, %rs369;
	and.b32  	%r693, %r692, 255;
	or.b32  	%r694, %r691, %r693;
	st.u32 	[%rd43+56], %r694;
	cvt.u32.u16 	%r695, %rs472;
	shl.b32 	%r696, %r695, 24;
	xor.b32  	%r697, %r696, 1543503872;
	cvt.u32.u16 	%r698, %rs471;
	shl.b32 	%r699, %r698, 16;
	and.b32  	%r700, %r699, 16711680;
	xor.b32  	%r701, %r700, 6029312;
	or.b32  	%r702, %r701, %r697;
	and.b16  	%rs370, %rs470, 255;
	mul.wide.u16 	%r703, %rs370, 256;
	xor.b32  	%r704, %r703, 23552;
	or.b32  	%r705, %r702, %r704;
	xor.b16  	%rs371, %rs469, 92;
	cvt.u32.u16 	%r706, %rs371;
	and.b32  	%r707, %r706, 255;
	or.b32  	%r708, %r705, %r707;
	st.u32 	[%rd43+60], %r708;
	{ // callseq 5, 0
	.param .b64 param0;
	st.param.b64 	[param0], %rd43;
	call.uni 
	free, 
	(
	param0
	);
	} // callseq 5
$L__BB0_23:
	cvt.u32.u16 	%r710, %rs608;
	cvt.u32.u16 	%r711, %rs609;
	prmt.b32 	%r712, %r711, %r710, 0x3340U;
	cvt.u32.u16 	%r713, %rs610;
	cvt.u32.u16 	%r714, %rs611;
	prmt.b32 	%r715, %r714, %r713, 0x3340U;
	prmt.b32 	%r716, %r715, %r712, 0x5410U;
	mov.b32 	%r717, 0;
	prmt.b32 	%r718, %r717, 0, 0x3340U;
	cvt.u32.u16 	%r719, %rs607;
	prmt.b32 	%r720, %r719, 0, 0x3340U;
	prmt.b32 	%r721, %r720, %r718, 0x5410U;
	st.local.v4.b32 	[%rd1], {%r716, %r721, %r717, %r717};
	st.local.v4.b32 	[%rd1+16], {%r717, %r717, %r717, %r717};
	mov.b32 	%r1384, 2;
	mov.u16 	%rs533, %rs607;
	mov.u16 	%rs534, %rs608;
	mov.u16 	%rs535, %rs609;
	mov.u16 	%rs536, %rs610;
	mov.u16 	%rs537, %rs611;
$L__BB0_24:
	add.s32 	%r48, %r1, 1;
	setp.lt.u32 	%p13, %r48, 65;
	add.u64 	%rd11, %SPL, 0;
	mov.b32 	%r722, 0;
	st.local.v4.b32 	[%rd11], {%r722, %r722, %r722, %r722};
	st.local.v4.b32 	[%rd11+16], {%r722, %r722, %r722, %r722};
	st.local.v4.b32 	[%rd11+32], {%r722, %r722, %r722, %r722};
	st.local.v4.b32 	[%rd11+48], {%r722, %r722, %r722, %r722};
	@%p13 bra 	$L__BB0_40;
	and.b32  	%r791, %r48, -64;
	cvt.u64.u32 	%rd50, %r791;
	{ // callseq 6, 0
	.param .b64 param0;
	st.param.b64 	[param0], %rd50;
	.param .b64 retval0;
	call.uni (retval0), 
	malloc, 
	(
	param0
	);
	ld.param.b64 	%rd51, [retval0];
	} // callseq 6
	setp.eq.s64 	%p16, %rd51, 0;
	mov.b16 	%rs543, 0;
	mov.u16 	%rs544, %rs543;
	mov.u16 	%rs545, %rs543;
	mov.u16 	%rs546, %rs543;
	mov.u16 	%rs547, %rs543;
	mov.u16 	%rs548, %rs543;
	mov.u16 	%rs549, %rs543;
	mov.u16 	%rs550, %rs543;
	mov.u16 	%rs551, %rs543;
	mov.u16 	%rs552, %rs543;
	mov.u16 	%rs553, %rs543;
	mov.u16 	%rs554, %rs543;
	mov.u16 	%rs555, %rs543;
	mov.u16 	%rs556, %rs543;
	mov.u16 	%rs557, %rs543;
	mov.u16 	%rs558, %rs543;
	mov.u16 	%rs559, %rs543;
	mov.u16 	%rs560, %rs543;
	mov.u16 	%rs561, %rs543;
	mov.u16 	%rs562, %rs543;
	mov.u16 	%rs563, %rs543;
	mov.u16 	%rs564, %rs543;
	mov.u16 	%rs565, %rs543;
	mov.u16 	%rs566, %rs543;
	mov.u16 	%rs567, %rs543;
	mov.u16 	%rs568, %rs543;
	mov.u16 	%rs569, %rs543;
	mov.u16 	%rs570, %rs543;
	mov.u16 	%rs571, %rs543;
	mov.u16 	%rs572, %rs543;
	mov.u16 	%rs573, %rs543;
	mov.u16 	%rs574, %rs543;
	mov.u16 	%rs575, %rs543;
	mov.u16 	%rs576, %rs543;
	mov.u16 	%rs577, %rs543;
	mov.u16 	%rs578, %rs543;
	mov.u16 	%rs579, %rs543;
	mov.u16 	%rs580, %rs543;
	mov.u16 	%rs581, %rs543;
	mov.u16 	%rs582, %rs543;
	mov.u16 	%rs583, %rs543;
	mov.u16 	%rs584, %rs543;
	mov.u16 	%rs585, %rs543;
	mov.u16 	%rs586, %rs543;
	mov.u16 	%rs587, %rs543;
	mov.u16 	%rs588, %rs543;
	mov.u16 	%rs589, %rs543;
	mov.u16 	%rs590, %rs543;
	mov.u16 	%rs591, %rs543;
	mov.u16 	%rs592, %rs543;
	mov.u16 	%rs593, %rs543;
	mov.u16 	%rs594, %rs543;
	mov.u16 	%rs595, %rs543;
	mov.u16 	%rs596, %rs543;
	mov.u16 	%rs597, %rs543;
	mov.u16 	%rs598, %rs543;
	mov.u16 	%rs599, %rs543;
	mov.u16 	%rs600, %rs543;
	mov.u16 	%rs601, %rs543;
	mov.u16 	%rs602, %rs543;
	mov.u16 	%rs603, %rs543;
	mov.u16 	%rs604, %rs543;
	mov.u16 	%rs605, %rs543;
	mov.u16 	%rs606, %rs543;
	@%p16 bra 	$L__BB0_45;
	setp.lt.u32 	%p17, %r1, 12;
	mov.b32 	%r1387, 0;
	@%p17 bra 	$L__BB0_29;
	mov.b32 	%r1387, 0;
	mov.u32 	%r1386, %r1387;
$L__BB0_28:
	.pragma "nounroll";
	cvt.u64.u32 	%rd52, %r1387;
	mov.u64 	%rd53, $str;
	add.s64 	%rd54, %rd53, %rd52;
	ld.global.nc.v4.u32 	{%r794, %r795, %r796, %r797}, [%rd54];
	bfe.u32 	%r798, %r797, 16, 8;
	cvt.u16.u32 	%rs375, %r798;
	bfe.u32 	%r799, %r797, 8, 8;
	bfe.u32 	%r800, %r797, 0, 8;
	bfe.u32 	%r801, %r796, 16, 8;
	cvt.u16.u32 	%rs376, %r801;
	bfe.u32 	%r802, %r796, 8, 8;
	bfe.u32 	%r803, %r796, 0, 8;
	bfe.u32 	%r804, %r795, 16, 8;
	cvt.u16.u32 	%rs377, %r804;
	bfe.u32 	%r805, %r795, 8, 8;
	bfe.u32 	%r806, %r795, 0, 8;
	bfe.u32 	%r807, %r794, 16, 8;
	cvt.u16.u32 	%rs378, %r807;
	bfe.u32 	%r808, %r794, 8, 8;
	bfe.u32 	%r809, %r794, 0, 8;
	shl.b32 	%r810, %r809, 24;
	shl.b32 	%r811, %r808, 16;
	and.b32  	%r812, %r811, 16711680;
	or.b32  	%r813, %r812, %r810;
	and.b16  	%rs379, %rs378, 255;
	mul.wide.u16 	%r814, %rs379, 256;
	or.b32  	%r815, %r813, %r814;
	bfe.u32 	%r816, %r794, 24, 8;
	or.b32  	%r817, %r815, %r816;
	add.s64 	%rd55, %rd51, %rd52;
	st.u32 	[%rd55], %r817;
	shl.b32 	%r818, %r806, 24;
	shl.b32 	%r819, %r805, 16;
	and.b32  	%r820, %r819, 16711680;
	or.b32  	%r821, %r820, %r818;
	and.b16  	%rs380, %rs377, 255;
	mul.wide.u16 	%r822, %rs380, 256;
	or.b32  	%r823, %r821, %r822;
	bfe.u32 	%r824, %r795, 24, 8;
	or.b32  	%r825, %r823, %r824;
	st.u32 	[%rd55+4], %r825;
	shl.b32 	%r826, %r803, 24;
	shl.b32 	%r827, %r802, 16;
	and.b32  	%r828, %r827, 16711680;
	or.b32  	%r829, %r828, %r826;
	and.b16  	%rs381, %rs376, 255;
	mul.wide.u16 	%r830, %rs381, 256;
	or.b32  	%r831, %r829, %r830;
	bfe.u32 	%r832, %r796, 24, 8;
	or.b32  	%r833, %r831, %r832;
	st.u32 	[%rd55+8], %r833;
	shl.b32 	%r834, %r800, 24;
	shl.b32 	%r835, %r799, 16;
	and.b32  	%r836, %r835, 16711680;
	or.b32  	%r837, %r836, %r834;
	and.b16  	%rs382, %rs375, 255;
	mul.wide.u16 	%r838, %rs382, 256;
	or.b32  	%r839, %r837, %r838;
	bfe.u32 	%r840, %r797, 24, 8;
	or.b32  	%r841, %r839, %r840;
	st.u32 	[%rd55+12], %r841;
	add.s32 	%r1387, %r1387, 16;
	add.s32 	%r1386, %r1386, 4;
	shr.u32 	%r842, %r1, 2;
	add.s32 	%r843, %r842, 1;
	and.b32  	%r844, %r843, 2147483644;
	setp.ne.s32 	%p18, %r1386, %r844;
	@%p18 bra 	$L__BB0_28;
$L__BB0_29:
	shr.u32 	%r845, %r1, 2;
	add.s32 	%r846, %r845, 1;
	and.b32  	%r54, %r846, 3;
	setp.eq.s32 	%p19, %r54, 0;
	@%p19 bra 	$L__BB0_34;
	setp.eq.s32 	%p20, %r54, 1;
	@%p20 bra 	$L__BB0_32;
	cvt.u64.u32 	%rd56, %r1387;
	mov.u64 	%rd57, $str;
	add.s64 	%rd58, %rd57, %rd56;
	ld.global.nc.u32 	%r847, [%rd58];
	bfe.u32 	%r848, %r847, 0, 8;
	bfe.u32 	%r849, %r847, 8, 8;
	bfe.u32 	%r850, %r847, 16, 8;
	cvt.u16.u32 	%rs383, %r850;
	shl.b32 	%r851, %r848, 24;
	shl.b32 	%r852, %r849, 16;
	and.b32  	%r853, %r852, 16711680;
	or.b32  	%r854, %r853, %r851;
	and.b16  	%rs384, %rs383, 255;
	mul.wide.u16 	%r855, %rs384, 256;
	or.b32  	%r856, %r854, %r855;
	bfe.u32 	%r857, %r847, 24, 8;
	or.b32  	%r858, %r856, %r857;
	add.s64 	%rd59, %rd51, %rd56;
	st.u32 	[%rd59], %r858;
	add.s32 	%r859, %r1387, 4;
	ld.global.nc.u32 	%r860, [%rd58+4];
	bfe.u32 	%r861, %r860, 0, 8;
	bfe.u32 	%r862, %r860, 8, 8;
	bfe.u32 	%r863, %r860, 16, 8;
	cvt.u16.u32 	%rs385, %r863;
	shl.b32 	%r864, %r861, 24;
	shl.b32 	%r865, %r862, 16;
	and.b32  	%r866, %r865, 16711680;
	or.b32  	%r867, %r866, %r864;
	and.b16  	%rs386, %rs385, 255;
	mul.wide.u16 	%r868, %rs386, 256;
	or.b32  	%r869, %r867, %r868;
	bfe.u32 	%r870, %r860, 24, 8;
	or.b32  	%r871, %r869, %r870;
	cvt.u64.u32 	%rd60, %r859;
	add.s64 	%rd61, %rd51, %rd60;
	st.u32 	[%rd61], %r871;
	add.s32 	%r1387, %r1387, 8;
$L__BB0_32:
	and.b32  	%r872, %r1, 4;
	setp.ne.s32 	%p21, %r872, 0;
	@%p21 bra 	$L__BB0_34;
	cvt.u64.u32 	%rd62, %r1387;
	mov.u64 	%rd63, $str;
	add.s64 	%rd64, %rd63, %rd62;
	ld.global.nc.u32 	%r873, [%rd64];
	bfe.u32 	%r874, %r873, 0, 8;
	bfe.u32 	%r875, %r873, 8, 8;
	bfe.u32 	%r876, %r873, 16, 8;
	cvt.u16.u32 	%rs387, %r876;
	shl.b32 	%r877, %r874, 24;
	shl.b32 	%r878, %r875, 16;
	and.b32  	%r879, %r878, 16711680;
	or.b32  	%r880, %r879, %r877;
	and.b16  	%rs388, %rs387, 255;
	mul.wide.u16 	%r881, %rs388, 256;
	or.b32  	%r882, %r880, %r881;
	bfe.u32 	%r883, %r873, 24, 8;
	or.b32  	%r884, %r882, %r883;
	add.s64 	%rd65, %rd51, %rd62;
	st.u32 	[%rd65], %r884;
$L__BB0_34:
	mov.b32 	%r885, 1743128938;
	st.local.u32 	[%rd11], %r885;
	mov.b16 	%rs602, 187;
	st.local.u8 	[%rd11+4], %rs602;
	{ // callseq 7, 0
	.param .b64 param0;
	st.param.b64 	[param0], %rd51;
	call.uni 
	free, 
	(
	param0
	);
	} // callseq 7
	mov.b16 	%rs606, 106;
	mov.b16 	%rs605, 9;
	mov.b16 	%rs604, 230;
	mov.b16 	%rs603, 103;
	mov.u16 	%rs544, %rs543;
	mov.u16 	%rs545, %rs543;
	mov.u16 	%rs546, %rs543;
	mov.u16 	%rs547, %rs543;
	mov.u16 	%rs548, %rs543;
	mov.u16 	%rs549, %rs543;
	mov.u16 	%rs550, %rs543;
	mov.u16 	%rs551, %rs543;
	mov.u16 	%rs552, %rs543;
	mov.u16 	%rs553, %rs543;
	mov.u16 	%rs554, %rs543;
	mov.u16 	%rs555, %rs543;
	mov.u16 	%rs556, %rs543;
	mov.u16 	%rs557, %rs543;
	mov.u16 	%rs558, %rs543;
	mov.u16 	%rs559, %rs543;
	mov.u16 	%rs560, %rs543;
	mov.u16 	%rs561, %rs543;
	mov.u16 	%rs562, %rs543;
	mov.u16 	%rs563, %rs543;
	mov.u16 	%rs564, %rs543;
	mov.u16 	%rs565, %rs543;
	mov.u16 	%rs566, %rs543;
	mov.u16 	%rs567, %rs543;
	mov.u16 	%rs568, %rs543;
	mov.u16 	%rs569, %rs543;
	mov.u16 	%rs570, %rs543;
	mov.u16 	%rs571, %rs543;
	mov.u16 	%rs572, %rs543;
	mov.u16 	%rs573, %rs543;
	mov.u16 	%rs574, %rs543;
	mov.u16 	%rs575, %rs543;
	mov.u16 	%rs576, %rs543;
	mov.u16 	%rs577, %rs543;
	mov.u16 	%rs578, %rs543;
	mov.u16 	%rs579, %rs543;
	mov.u16 	%rs580, %rs543;
	mov.u16 	%rs581, %rs543;
	mov.u16 	%rs582, %rs543;
	mov.u16 	%rs583, %rs543;
	mov.u16 	%rs584, %rs543;
	mov.u16 	%rs585, %rs543;
	mov.u16 	%rs586, %rs543;
	mov.u16 	%rs587, %rs543;
	mov.u16 	%rs588, %rs543;
	mov.u16 	%rs589, %rs543;
	mov.u16 	%rs590, %rs543;
	mov.u16 	%rs591, %rs543;
	mov.u16 	%rs592, %rs543;
	mov.u16 	%rs593, %rs543;
	mov.u16 	%rs594, %rs543;
	mov.u16 	%rs595, %rs543;
	mov.u16 	%rs596, %rs543;
	mov.u16 	%rs597, %rs543;
	mov.u16 	%rs598, %rs543;
	mov.u16 	%rs599, %rs543;
	mov.u16 	%rs600, %rs543;
	mov.u16 	%rs601, %rs543;
	bra.uni 	$L__BB0_45;
$L__BB0_35:
	cvt.u32.u16 	%r1334, %rs534;
	cvt.u32.u16 	%r1335, %rs535;
	prmt.b32 	%r1336, %r1335, %r1334, 0x3340U;
	cvt.u32.u16 	%r1337, %rs536;
	cvt.u32.u16 	%r1338, %rs537;
	prmt.b32 	%r1339, %r1338, %r1337, 0x3340U;
	prmt.b32 	%r1340, %r1339, %r1336, 0x5410U;
	st.local.u32 	[%rd1], %r1340;
	st.local.u8 	[%rd1+4], %rs533;
	and.b32  	%r1341, %r1363, 134217727;
	setp.ne.s32 	%p25, %r1341, 1;
	@%p25 bra 	$L__BB0_38;
	min.u32 	%r46, %r1362, 31;
	mov.b32 	%r1405, 0;
$L__BB0_37:
	cvt.u64.u32 	%rd68, %r1405;
	add.s64 	%rd69, %rd1, %rd68;
	ld.local.u32 	%r1343, [%rd69];
	bfe.u32 	%r1344, %r1343, 0, 8;
	bfe.u32 	%r1345, %r1343, 8, 8;
	bfe.u32 	%r1346, %r1343, 16, 8;
	bfe.u32 	%r1347, %r1343, 24, 8;
	add.s64 	%rd70, %rd2, %rd68;
	ld.local.u32 	%r1348, [%rd70];
	bfe.u32 	%r1349, %r1348, 0, 8;
	bfe.u32 	%r1350, %r1348, 8, 8;
	bfe.u32 	%r1351, %r1348, 16, 8;
	bfe.u32 	%r1352, %r1348, 24, 8;
	xor.b32  	%r1353, %r1349, %r1344;
	xor.b32  	%r1354, %r1350, %r1345;
	xor.b32  	%r1355, %r1351, %r1346;
	add.s32 	%r1356, %r1405, 3;
	xor.b32  	%r1357, %r1352, %r1347;
	prmt.b32 	%r1358, %r1355, %r1357, 0x3340U;
	prmt.b32 	%r1359, %r1353, %r1354, 0x3340U;
	prmt.b32 	%r1360, %r1359, %r1358, 0x5410U;
	st.local.u32 	[%rd70], %r1360;
	add.s32 	%r1405, %r1405, 4;
	setp.ne.s32 	%p26, %r1356, %r46;
	@%p26 bra 	$L__BB0_37;
$L__BB0_38:
	add.s32 	%r1363, %r1363, 1;
	add.s32 	%r1362, %r1362, -32;
	setp.ne.s32 	%p27, %r1363, 2049;
	@%p27 bra 	$L__BB0_3;
	ret;
$L__BB0_40:
	setp.eq.s32 	%p14, %r48, 0;
	mov.b32 	%r1389, 0;
	mov.u32 	%r1390, %r1389;
	mov.u32 	%r1391, %r1389;
	mov.u32 	%r1392, %r1389;
	mov.u32 	%r1393, %r1389;
	mov.u32 	%r1394, %r1389;
	mov.u32 	%r1395, %r1389;
	mov.u32 	%r1396, %r1389;
	mov.u32 	%r1397, %r1389;
	mov.u32 	%r1398, %r1389;
	mov.u32 	%r1399, %r1389;
	mov.u32 	%r1400, %r1389;
	mov.u32 	%r1401, %r1389;
	mov.u32 	%r1402, %r1389;
	mov.u32 	%r1403, %r1389;
	mov.u32 	%r1404, %r1389;
	@%p14 bra 	$L__BB0_44;
	mov.b64 	%rd73, 0;
$L__BB0_42:
	mov.u64 	%rd46, $str;
	add.s64 	%rd47, %rd46, %rd73;
	ld.global.nc.u8 	%rs372, [%rd47];
	cvt.u16.u8 	%rs373, %rs372;
	add.s64 	%rd48, %rd11, %rd73;
	st.local.u8 	[%rd48], %rs373;
	add.s64 	%rd73, %rd73, 1;
	cvt.u64.u32 	%rd49, %r48;
	setp.lt.u64 	%p15, %rd73, %rd49;
	@%p15 bra 	$L__BB0_42;
	ld.local.v4.b32 	{%r1401, %r1402, %r1403, %r1404}, [%rd11];
	ld.local.v4.b32 	{%r1397, %r1398, %r1399, %r1400}, [%rd11+16];
	ld.local.v4.b32 	{%r1393, %r1394, %r1395, %r1396}, [%rd11+32];
	ld.local.v4.b32 	{%r1389, %r1390, %r1391, %r1392}, [%rd11+48];
$L__BB0_44:
	bfe.u32 	%r727, %r1401, 0, 8;
	cvt.u16.u32 	%rs606, %r727;
	bfe.u32 	%r728, %r1401, 8, 8;
	cvt.u16.u32 	%rs605, %r728;
	bfe.u32 	%r729, %r1401, 16, 8;
	cvt.u16.u32 	%rs604, %r729;
	bfe.u32 	%r730, %r1401, 24, 8;
	cvt.u16.u32 	%rs603, %r730;
	bfe.u32 	%r731, %r1402, 0, 8;
	cvt.u16.u32 	%rs602, %r731;
	bfe.u32 	%r732, %r1402, 8, 8;
	cvt.u16.u32 	%rs601, %r732;
	bfe.u32 	%r733, %r1402, 16, 8;
	cvt.u16.u32 	%rs600, %r733;
	bfe.u32 	%r734, %r1402, 24, 8;
	cvt.u16.u32 	%rs599, %r734;
	bfe.u32 	%r735, %r1403, 0, 8;
	cvt.u16.u32 	%rs598, %r735;
	bfe.u32 	%r736, %r1403, 8, 8;
	cvt.u16.u32 	%rs597, %r736;
	bfe.u32 	%r737, %r1403, 16, 8;
	cvt.u16.u32 	%rs596, %r737;
	bfe.u32 	%r738, %r1403, 24, 8;
	cvt.u16.u32 	%rs595, %r738;
	bfe.u32 	%r739, %r1404, 0, 8;
	cvt.u16.u32 	%rs594, %r739;
	bfe.u32 	%r740, %r1404, 8, 8;
	cvt.u16.u32 	%rs593, %r740;
	bfe.u32 	%r741, %r1404, 16, 8;
	cvt.u16.u32 	%rs592, %r741;
	bfe.u32 	%r742, %r1404, 24, 8;
	cvt.u16.u32 	%rs591, %r742;
	bfe.u32 	%r743, %r1397, 0, 8;
	cvt.u16.u32 	%rs590, %r743;
	bfe.u32 	%r744, %r1397, 8, 8;
	cvt.u16.u32 	%rs589, %r744;
	bfe.u32 	%r745, %r1397, 16, 8;
	cvt.u16.u32 	%rs588, %r745;
	bfe.u32 	%r746, %r1397, 24, 8;
	cvt.u16.u32 	%rs587, %r746;
	bfe.u32 	%r747, %r1398, 0, 8;
	cvt.u16.u32 	%rs586, %r747;
	bfe.u32 	%r748, %r1398, 8, 8;
	cvt.u16.u32 	%rs585, %r748;
	bfe.u32 	%r749, %r1398, 16, 8;
	cvt.u16.u32 	%rs584, %r749;
	bfe.u32 	%r750, %r1398, 24, 8;
	cvt.u16.u32 	%rs583, %r750;
	bfe.u32 	%r751, %r1399, 0, 8;
	cvt.u16.u32 	%rs582, %r751;
	bfe.u32 	%r752, %r1399, 8, 8;
	cvt.u16.u32 	%rs581, %r752;
	bfe.u32 	%r753, %r1399, 16, 8;
	cvt.u16.u32 	%rs580, %r753;
	bfe.u32 	%r754, %r1399, 24, 8;
	cvt.u16.u32 	%rs579, %r754;
	bfe.u32 	%r755, %r1400, 0, 8;
	cvt.u16.u32 	%rs578, %r755;
	bfe.u32 	%r756, %r1400, 8, 8;
	cvt.u16.u32 	%rs577, %r756;
	bfe.u32 	%r757, %r1400, 16, 8;
	cvt.u16.u32 	%rs576, %r757;
	bfe.u32 	%r758, %r1400, 24, 8;
	cvt.u16.u32 	%rs575, %r758;
	bfe.u32 	%r759, %r1393, 0, 8;
	cvt.u16.u32 	%rs574, %r759;
	bfe.u32 	%r760, %r1393, 8, 8;
	cvt.u16.u32 	%rs573, %r760;
	bfe.u32 	%r761, %r1393, 16, 8;
	cvt.u16.u32 	%rs572, %r761;
	bfe.u32 	%r762, %r1393, 24, 8;
	cvt.u16.u32 	%rs571, %r762;
	bfe.u32 	%r763, %r1394, 0, 8;
	cvt.u16.u32 	%rs570, %r763;
	bfe.u32 	%r764, %r1394, 8, 8;
	cvt.u16.u32 	%rs569, %r764;
	bfe.u32 	%r765, %r1394, 16, 8;
	cvt.u16.u32 	%rs568, %r765;
	bfe.u32 	%r766, %r1394, 24, 8;
	cvt.u16.u32 	%rs567, %r766;
	bfe.u32 	%r767, %r1395, 0, 8;
	cvt.u16.u32 	%rs566, %r767;
	bfe.u32 	%r768, %r1395, 8, 8;
	cvt.u16.u32 	%rs565, %r768;
	bfe.u32 	%r769, %r1395, 16, 8;
	cvt.u16.u32 	%rs564, %r769;
	bfe.u32 	%r770, %r1395, 24, 8;
	cvt.u16.u32 	%rs563, %r770;
	bfe.u32 	%r771, %r1396, 0, 8;
	cvt.u16.u32 	%rs562, %r771;
	bfe.u32 	%r772, %r1396, 8, 8;
	cvt.u16.u32 	%rs561, %r772;
	bfe.u32 	%r773, %r1396, 16, 8;
	cvt.u16.u32 	%rs560, %r773;
	bfe.u32 	%r774, %r1396, 24, 8;
	cvt.u16.u32 	%rs559, %r774;
	bfe.u32 	%r775, %r1389, 0, 8;
	cvt.u16.u32 	%rs558, %r775;
	bfe.u32 	%r776, %r1389, 8, 8;
	cvt.u16.u32 	%rs557, %r776;
	bfe.u32 	%r777, %r1389, 16, 8;
	cvt.u16.u32 	%rs556, %r777;
	bfe.u32 	%r778, %r1389, 24, 8;
	cvt.u16.u32 	%rs555, %r778;
	bfe.u32 	%r779, %r1390, 0, 8;
	cvt.u16.u32 	%rs554, %r779;
	bfe.u32 	%r780, %r1390, 8, 8;
	cvt.u16.u32 	%rs553, %r780;
	bfe.u32 	%r781, %r1390, 16, 8;
	cvt.u16.u32 	%rs552, %r781;
	bfe.u32 	%r782, %r1390, 24, 8;
	cvt.u16.u32 	%rs551, %r782;
	bfe.u32 	%r783, %r1391, 0, 8;
	cvt.u16.u32 	%rs550, %r783;
	bfe.u32 	%r784, %r1391, 8, 8;
	cvt.u16.u32 	%rs549, %r784;
	bfe.u32 	%r785, %r1391, 16, 8;
	cvt.u16.u32 	%rs548, %r785;
	bfe.u32 	%r786, %r1391, 24, 8;
	cvt.u16.u32 	%rs547, %r786;
	bfe.u32 	%r787, %r1392, 0, 8;
	cvt.u16.u32 	%rs546, %r787;
	bfe.u32 	%r788, %r1392, 8, 8;
	cvt.u16.u32 	%rs545, %r788;
	bfe.u32 	%r789, %r1392, 16, 8;
	cvt.u16.u32 	%rs544, %r789;
	bfe.u32 	%r790, %r1392, 24, 8;
	cvt.u16.u32 	%rs543, %r790;
$L__BB0_45:
	{ // callseq 8, 0
	.param .b64 param0;
	st.param.b64 	[param0], 64;
	.param .b64 retval0;
	call.uni (retval0), 
	malloc, 
	(
	param0
	);
	ld.param.b64 	%rd66, [retval0];
	} // callseq 8
	setp.eq.s64 	%p22, %rd66, 0;
	@%p22 bra 	$L__BB0_47;
	xor.b16  	%rs395, %rs543, 54;
	xor.b16  	%rs396, %rs547, 54;
	xor.b16  	%rs397, %rs551, 54;
	xor.b16  	%rs398, %rs555, 54;
	xor.b16  	%rs399, %rs559, 54;
	xor.b16  	%rs400, %rs563, 54;
	xor.b16  	%rs401, %rs567, 54;
	xor.b16  	%rs402, %rs571, 54;
	xor.b16  	%rs403, %rs575, 54;
	xor.b16  	%rs404, %rs579, 54;
	xor.b16  	%rs405, %rs583, 54;
	xor.b16  	%rs406, %rs587, 54;
	xor.b16  	%rs407, %rs591, 54;
	xor.b16  	%rs408, %rs595, 54;
	xor.b16  	%rs409, %rs599, 54;
	xor.b16  	%rs410, %rs603, 54;
	cvt.u32.u16 	%r886, %rs606;
	shl.b32 	%r887, %r886, 24;
	xor.b32  	%r888, %r887, 905969664;
	cvt.u32.u16 	%r889, %rs605;
	shl.b32 	%r890, %r889, 16;
	and.b32  	%r891, %r890, 16711680;
	xor.b32  	%r892, %r891, 3538944;
	or.b32  	%r893, %r892, %r888;
	and.b16  	%rs411, %rs604, 255;
	mul.wide.u16 	%r894, %rs411, 256;
	xor.b32  	%r895, %r894, 13824;
	or.b32  	%r896, %r893, %r895;
	cvt.u32.u16 	%r897, %rs410;
	and.b32  	%r898, %r897, 255;
	or.b32  	%r899, %r896, %r898;
	st.u32 	[%rd66], %r899;
	cvt.u32.u16 	%r900, %rs602;
	shl.b32 	%r901, %r900, 24;
	xor.b32  	%r902, %r901, 905969664;
	cvt.u32.u16 	%r903, %rs601;
	shl.b32 	%r904, %r903, 16;
	and.b32  	%r905, %r904, 16711680;
	xor.b32  	%r906, %r905, 3538944;
	or.b32  	%r907, %r906, %r902;
	and.b16  	%rs412, %rs600, 255;
	mul.wide.u16 	%r908, %rs412, 256;
	xor.b32  	%r909, %r908, 13824;
	or.b32  	%r910, %r907, %r909;
	cvt.u32.u16 	%r911, %rs409;
	and.b32  	%r912, %r911, 255;
	or.b32  	%r913, %r910, %r912;
	st.u32 	[%rd66+4], %r913;
	cvt.u32.u16 	%r914, %rs598;
	shl.b32 	%r915, %r914, 24;
	xor.b32  	%r916, %r915, 905969664;
	cvt.u32.u16 	%r917, %rs597;
	shl.b32 	%r918, %r917, 16;
	and.b32  	%r919, %r918, 16711680;
	xor.b32  	%r920, %r919, 3538944;
	or.b32  	%r921, %r920, %r916;
	and.b16  	%rs413, %rs596, 255;
	mul.wide.u16 	%r922, %rs413, 256;
	xor.b32  	%r923, %r922, 13824;
	or.b32  	%r924, %r921, %r923;
	cvt.u32.u16 	%r925, %rs408;
	and.b32  	%r926, %r925, 255;
	or.b32  	%r927, %r924, %r926;
	st.u32 	[%rd66+8], %r927;
	cvt.u32.u16 	%r928, %rs594;
	shl.b32 	%r929, %r928, 24;
	xor.b32  	%r930, %r929, 905969664;
	cvt.u32.u16 	%r931, %rs593;
	shl.b32 	%r932, %r931, 16;
	and.b32  	%r933, %r932, 16711680;
	xor.b32  	%r934, %r933, 3538944;
	or.b32  	%r935, %r934, %r930;
	and.b16  	%rs414, %rs592, 255;
	mul.wide.u16 	%r936, %rs414, 256;
	xor.b32  	%r937, %r936, 13824;
	or.b32  	%r938, %r935, %r937;
	cvt.u32.u16 	%r939, %rs407;
	and.b32  	%r940, %r939, 255;
	or.b32  	%r941, %r938, %r940;
	st.u32 	[%rd66+12], %r941;
	cvt.u32.u16 	%r942, %rs590;
	shl.b32 	%r943, %r942, 24;
	xor.b32  	%r944, %r943, 905969664;
	cvt.u32.u16 	%r945, %rs589;
	shl.b32 	%r946, %r945, 16;
	and.b32  	%r947, %r946, 16711680;
	xor.b32  	%r948, %r947, 3538944;
	or.b32  	%r949, %r948, %r944;
	and.b16  	%rs415, %rs588, 255;
	mul.wide.u16 	%r950, %rs415, 256;
	xor.b32  	%r951, %r950, 13824;
	or.b32  	%r952, %r949, %r951;
	cvt.u32.u16 	%r953, %rs406;
	and.b32  	%r954, %r953, 255;
	or.b32  	%r955, %r952, %r954;
	st.u32 	[%rd66+16], %r955;
	cvt.u32.u16 	%r956, %rs586;
	shl.b32 	%r957, %r956, 24;
	xor.b32  	%r958, %r957, 905969664;
	cvt.u32.u16 	%r959, %rs585;
	shl.b32 	%r960, %r959, 16;
	and.b32  	%r961, %r960, 16711680;
	xor.b32  	%r962, %r961, 3538944;
	or.b32  	%r963, %r962, %r958;
	and.b16  	%rs416, %rs584, 255;
	mul.wide.u16 	%r964, %rs416, 256;
	xor.b32  	%r965, %r964, 13824;
	or.b32  	%r966, %r963, %r965;
	cvt.u32.u16 	%r967, %rs405;
	and.b32  	%r968, %r967, 255;
	or.b32  	%r969, %r966, %r968;
	st.u32 	[%rd66+20], %r969;
	cvt.u32.u16 	%r970, %rs582;
	shl.b32 	%r971, %r970, 24;
	xor.b32  	%r972, %r971, 905969664;
	cvt.u32.u16 	%r973, %rs581;
	shl.b32 	%r974, %r973, 16;
	and.b32  	%r975, %r974, 16711680;
	xor.b32  	%r976, %r975, 3538944;
	or.b32  	%r977, %r976, %r972;
	and.b16  	%rs417, %rs580, 255;
	mul.wide.u16 	%r978, %rs417, 256;
	xor.b32  	%r979, %r978, 13824;
	or.b32  	%r980, %r977, %r979;
	cvt.u32.u16 	%r981, %rs404;
	and.b32  	%r982, %r981, 255;
	or.b32  	%r983, %r980, %r982;
	st.u32 	[%rd66+24], %r983;
	cvt.u32.u16 	%r984, %rs578;
	shl.b32 	%r985, %r984, 24;
	xor.b32  	%r986, %r985, 905969664;
	cvt.u32.u16 	%r987, %rs577;
	shl.b32 	%r988, %r987, 16;
	and.b32  	%r989, %r988, 16711680;
	xor.b32  	%r990, %r989, 3538944;
	or.b32  	%r991, %r990, %r986;
	and.b16  	%rs418, %rs576, 255;
	mul.wide.u16 	%r992, %rs418, 256;
	xor.b32  	%r993, %r992, 13824;
	or.b32  	%r994, %r991, %r993;
	cvt.u32.u16 	%r995, %rs403;
	and.b32  	%r996, %r995, 255;
	or.b32  	%r997, %r994, %r996;
	st.u32 	[%rd66+28], %r997;
	cvt.u32.u16 	%r998, %rs574;
	shl.b32 	%r999, %r998, 24;
	xor.b32  	%r1000, %r999, 905969664;
	cvt.u32.u16 	%r1001, %rs573;
	shl.b32 	%r1002, %r1001, 16;
	and.b32  	%r1003, %r1002, 16711680;
	xor.b32  	%r1004, %r1003, 3538944;
	or.b32  	%r1005, %r1004, %r1000;
	and.b16  	%rs419, %rs572, 255;
	mul.wide.u16 	%r1006, %rs419, 256;
	xor.b32  	%r1007, %r1006, 13824;
	or.b32  	%r1008, %r1005, %r1007;
	cvt.u32.u16 	%r1009, %rs402;
	and.b32  	%r1010, %r1009, 255;
	or.b32  	%r1011, %r1008, %r1010;
	st.u32 	[%rd66+32], %r1011;
	cvt.u32.u16 	%r1012, %rs570;
	shl.b32 	%r1013, %r1012, 24;
	xor.b32  	%r1014, %r1013, 905969664;
	cvt.u32.u16 	%r1015, %rs569;
	shl.b32 	%r1016, %r1015, 16;
	and.b32  	%r1017, %r1016, 16711680;
	xor.b32  	%r1018, %r1017, 3538944;
	or.b32  	%r1019, %r1018, %r1014;
	and.b16  	%rs420, %rs568, 255;
	mul.wide.u16 	%r1020, %rs420, 256;
	xor.b32  	%r1021, %r1020, 13824;
	or.b32  	%r1022, %r1019, %r1021;
	cvt.u32.u16 	%r1023, %rs401;
	and.b32  	%r1024, %r1023, 255;
	or.b32  	%r1025, %r1022, %r1024;
	st.u32 	[%rd66+36], %r1025;
	cvt.u32.u16 	%r1026, %rs566;
	shl.b32 	%r1027, %r1026, 24;
	xor.b32  	%r1028, %r1027, 905969664;
	cvt.u32.u16 	%r1029, %rs565;
	shl.b32 	%r1030, %r1029, 16;
	and.b32  	%r1031, %r1030, 16711680;
	xor.b32  	%r1032, %r1031, 3538944;
	or.b32  	%r1033, %r1032, %r1028;
	and.b16  	%rs421, %rs564, 255;
	mul.wide.u16 	%r1034, %rs421, 256;
	xor.b32  	%r1035, %r1034, 13824;
	or.b32  	%r1036, %r1033, %r1035;
	cvt.u32.u16 	%r1037, %rs400;
	and.b32  	%r1038, %r1037, 255;
	or.b32  	%r1039, %r1036, %r1038;
	st.u32 	[%rd66+40], %r1039;
	cvt.u32.u16 	%r1040, %rs562;
	shl.b32 	%r1041, %r1040, 24;
	xor.b32  	%r1042, %r1041, 905969664;
	cvt.u32.u16 	%r1043, %rs561;
	shl.b32 	%r1044, %r1043, 16;
	and.b32  	%r1045, %r1044, 16711680;
	xor.b32  	%r1046, %r1045, 3538944;
	or.b32  	%r1047, %r1046, %r1042;
	and.b16  	%rs422, %rs560, 255;
	mul.wide.u16 	%r1048, %rs422, 256;
	xor.b32  	%r1049, %r1048, 13824;
	or.b32  	%r1050, %r1047, %r1049;
	cvt.u32.u16 	%r1051, %rs399;
	and.b32  	%r1052, %r1051, 255;
	or.b32  	%r1053, %r1050, %r1052;
	st.u32 	[%rd66+44], %r1053;
	cvt.u32.u16 	%r1054, %rs558;
	shl.b32 	%r1055, %r1054, 24;
	xor.b32  	%r1056, %r1055, 905969664;
	cvt.u32.u16 	%r1057, %rs557;
	shl.b32 	%r1058, %r1057, 16;
	and.b32  	%r1059, %r1058, 16711680;
	xor.b32  	%r1060, %r1059, 3538944;
	or.b32  	%r1061, %r1060, %r1056;
	and.b16  	%rs423, %rs556, 255;
	mul.wide.u16 	%r1062, %rs423, 256;
	xor.b32  	%r1063, %r1062, 13824;
	or.b32  	%r1064, %r1061, %r1063;
	cvt.u32.u16 	%r1065, %rs398;
	and.b32  	%r1066, %r1065, 255;
	or.b32  	%r1067, %r1064, %r1066;
	st.u32 	[%rd66+48], %r1067;
	cvt.u32.u16 	%r1068, %rs554;
	shl.b32 	%r1069, %r1068, 24;
	xor.b32  	%r1070, %r1069, 905969664;
	cvt.u32.u16 	%r1071, %rs553;
	shl.b32 	%r1072, %r1071, 16;
	and.b32  	%r1073, %r1072, 16711680;
	xor.b32  	%r1074, %r1073, 3538944;
	or.b32  	%r1075, %r1074, %r1070;
	and.b16  	%rs424, %rs552, 255;
	mul.wide.u16 	%r1076, %rs424, 256;
	xor.b32  	%r1077, %r1076, 13824;
	or.b32  	%r1078, %r1075, %r1077;
	cvt.u32.u16 	%r1079, %rs397;
	and.b32  	%r1080, %r1079, 255;
	or.b32  	%r1081, %r1078, %r1080;
	st.u32 	[%rd66+52], %r1081;
	cvt.u32.u16 	%r1082, %rs550;
	shl.b32 	%r1083, %r1082, 24;
	xor.b32  	%r1084, %r1083, 905969664;
	cvt.u32.u16 	%r1085, %rs549;
	shl.b32 	%r1086, %r1085, 16;
	and.b32  	%r1087, %r1086, 16711680;
	xor.b32  	%r1088, %r1087, 3538944;
	or.b32  	%r1089, %r1088, %r1084;
	and.b16  	%rs425, %rs548, 255;
	mul.wide.u16 	%r1090, %rs425, 256;
	xor.b32  	%r1091, %r1090, 13824;
	or.b32  	%r1092, %r1089, %r1091;
	cvt.u32.u16 	%r1093, %rs396;
	and.b32  	%r1094, %r1093, 255;
	or.b32  	%r1095, %r1092, %r1094;
	st.u32 	[%rd66+56], %r1095;
	cvt.u32.u16 	%r1096, %rs546;
	shl.b32 	%r1097, %r1096, 24;
	xor.b32  	%r1098, %r1097, 905969664;
	cvt.u32.u16 	%r1099, %rs545;
	shl.b32 	%r1100, %r1099, 16;
	and.b32  	%r1101, %r1100, 16711680;
	xor.b32  	%r1102, %r1101, 3538944;
	or.b32  	%r1103, %r1102, %r1098;
	and.b16  	%rs426, %rs544, 255;
	mul.wide.u16 	%r1104, %rs426, 256;
	xor.b32  	%r1105, %r1104, 13824;
	or.b32  	%r1106, %r1103, %r1105;
	cvt.u32.u16 	%r1107, %rs395;
	and.b32  	%r1108, %r1107, 255;
	or.b32  	%r1109, %r1106, %r1108;
	st.u32 	[%rd66+60], %r1109;
	{ // callseq 9, 0
	.param .b64 param0;
	st.param.b64 	[param0], %rd66;
	call.uni 
	free, 
	(
	param0
	);
	} // callseq 9
$L__BB0_47:
	{ // callseq 10, 0
	.param .b64 param0;
	st.param.b64 	[param0], 128;
	.param .b64 retval0;
	call.uni (retval0), 
	malloc, 
	(
	param0
	);
	ld.param.b64 	%rd67, [retval0];
	} // callseq 10
	setp.eq.s64 	%p23, %rd67, 0;
	@%p23 bra 	$L__BB0_49;
	cvt.u32.u16 	%r1110, %rs606;
	shl.b32 	%r1111, %r1110, 24;
	xor.b32  	%r1112, %r1111, 1543503872;
	cvt.u32.u16 	%r1113, %rs605;
	shl.b32 	%r1114, %r1113, 16;
	and.b32  	%r1115, %r1114, 16711680;
	xor.b32  	%r1116, %r1115, 6029312;
	or.b32  	%r1117, %r1116, %r1112;
	and.b16  	%rs432, %rs604, 255;
	mul.wide.u16 	%r1118, %rs432, 256;
	xor.b32  	%r1119, %r1118, 23552;
	or.b32  	%r1120, %r1117, %r1119;
	xor.b16  	%rs433, %rs603, 92;
	cvt.u32.u16 	%r1121, %rs433;
	and.b32  	%r1122, %r1121, 255;
	or.b32  	%r1123, %r1120, %r1122;
	st.u32 	[%rd67], %r1123;
	cvt.u32.u16 	%r1124, %rs602;
	shl.b32 	%r1125, %r1124, 24;
	xor.b32  	%r1126, %r1125, 1543503872;
	cvt.u32.u16 	%r1127, %rs601;
	shl.b32 	%r1128, %r1127, 16;
	and.b32  	%r1129, %r1128, 16711680;
	xor.b32  	%r1130, %r1129, 6029312;
	or.b32  	%r1131, %r1130, %r1126;
	and.b16  	%rs434, %rs600, 255;
	mul.wide.u16 	%r1132, %rs434, 256;
	xor.b32  	%r1133, %r1132, 23552;
	or.b32  	%r1134, %r1131, %r1133;
	xor.b16  	%rs435, %rs599, 92;
	cvt.u32.u16 	%r1135, %rs435;
	and.b32  	%r1136, %r1135, 255;
	or.b32  	%r1137, %r1134, %r1136;
	st.u32 	[%rd67+4], %r1137;
	cvt.u32.u16 	%r1138, %rs598;
	shl.b32 	%r1139, %r1138, 24;
	xor.b32  	%r1140, %r1139, 1543503872;
	cvt.u32.u16 	%r1141, %rs597;
	shl.b32 	%r1142, %r1141, 16;
	and.b32  	%r1143, %r1142, 16711680;
	xor.b32  	%r1144, %r1143, 6029312;
	or.b32  	%r1145, %r1144, %r1140;
	and.b16  	%rs436, %rs596, 255;
	mul.wide.u16 	%r1146, %rs436, 256;
	xor.b32  	%r1147, %r1146, 23552;
	or.b32  	%r1148, %r1145, %r1147;
	xor.b16  	%rs437, %rs595, 92;
	cvt.u32.u16 	%r1149, %rs437;
	and.b32  	%r1150, %r1149, 255;
	or.b32  	%r1151, %r1148, %r1150;
	st.u32 	[%rd67+8], %r1151;
	cvt.u32.u16 	%r1152, %rs594;
	shl.b32 	%r1153, %r1152, 24;
	xor.b32  	%r1154, %r1153, 1543503872;
	cvt.u32.u16 	%r1155, %rs593;
	shl.b32 	%r1156, %r1155, 16;
	and.b32  	%r1157, %r1156, 16711680;
	xor.b32  	%r1158, %r1157, 6029312;
	or.b32  	%r1159, %r1158, %r1154;
	and.b16  	%rs438, %rs592, 255;
	mul.wide.u16 	%r1160, %rs438, 256;
	xor.b32  	%r1161, %r1160, 23552;
	or.b32  	%r1162, %r1159, %r1161;
	xor.b16  	%rs439, %rs591, 92;
	cvt.u32.u16 	%r1163, %rs439;
	and.b32  	%r1164, %r1163, 255;
	or.b32  	%r1165, %r1162, %r1164;
	st.u32 	[%rd67+12], %r1165;
	cvt.u32.u16 	%r1166, %rs590;
	shl.b32 	%r1167, %r1166, 24;
	xor.b32  	%r1168, %r1167, 1543503872;
	cvt.u32.u16 	%r1169, %rs589;
	shl.b32 	%r1170, %r1169, 16;
	and.b32  	%r1171, %r1170, 16711680;
	xor.b32  	%r1172, %r1171, 6029312;
	or.b32  	%r1173, %r1172, %r1168;
	and.b16  	%rs440, %rs588, 255;
	mul.wide.u16 	%r1174, %rs440, 256;
	xor.b32  	%r1175, %r1174, 23552;
	or.b32  	%r1176, %r1173, %r1175;
	xor.b16  	%rs441, %rs587, 92;
	cvt.u32.u16 	%r1177, %rs441;
	and.b32  	%r1178, %r1177, 255;
	or.b32  	%r1179, %r1176, %r1178;
	st.u32 	[%rd67+16], %r1179;
	cvt.u32.u16 	%r1180, %rs586;
	shl.b32 	%r1181, %r1180, 24;
	xor.b32  	%r1182, %r1181, 1543503872;
	cvt.u32.u16 	%r1183, %rs585;
	shl.b32 	%r1184, %r1183, 16;
	and.b32  	%r1185, %r1184, 16711680;
	xor.b32  	%r1186, %r1185, 6029312;
	or.b32  	%r1187, %r1186, %r1182;
	and.b16  	%rs442, %rs584, 255;
	mul.wide.u16 	%r1188, %rs442, 256;
	xor.b32  	%r1189, %r1188, 23552;
	or.b32  	%r1190, %r1187, %r1189;
	xor.b16  	%rs443, %rs583, 92;
	cvt.u32.u16 	%r1191, %rs443;
	and.b32  	%r1192, %r1191, 255;
	or.b32  	%r1193, %r1190, %r1192;
	st.u32 	[%rd67+20], %r1193;
	cvt.u32.u16 	%r1194, %rs582;
	shl.b32 	%r1195, %r1194, 24;
	xor.b32  	%r1196, %r1195, 1543503872;
	cvt.u32.u16 	%r1197, %rs581;
	shl.b32 	%r1198, %r1197, 16;
	and.b32  	%r1199, %r1198, 16711680;
	xor.b32  	%r1200, %r1199, 6029312;
	or.b32  	%r1201, %r1200, %r1196;
	and.b16  	%rs444, %rs580, 255;
	mul.wide.u16 	%r1202, %rs444, 256;
	xor.b32  	%r1203, %r1202, 23552;
	or.b32  	%r1204, %r1201, %r1203;
	xor.b16  	%rs445, %rs579, 92;
	cvt.u32.u16 	%r1205, %rs445;
	and.b32  	%r1206, %r1205, 255;
	or.b32  	%r1207, %r1204, %r1206;
	st.u32 	[%rd67+24], %r1207;
	cvt.u32.u16 	%r1208, %rs578;
	shl.b32 	%r1209, %r1208, 24;
	xor.b32  	%r1210, %r1209, 1543503872;
	cvt.u32.u16 	%r1211, %rs577;
	shl.b32 	%r1212, %r1211, 16;
	and.b32  	%r1213, %r1212, 16711680;
	xor.b32  	%r1214, %r1213, 6029312;
	or.b32  	%r1215, %r1214, %r1210;
	and.b16  	%rs446, %rs576, 255;
	mul.wide.u16 	%r1216, %rs446, 256;
	xor.b32  	%r1217, %r1216, 23552;
	or.b32  	%r1218, %r1215, %r1217;
	xor.b16  	%rs447, %rs575, 92;
	cvt.u32.u16 	%r1219, %rs447;
	and.b32  	%r1220, %r1219, 255;
	or.b32  	%r1221, %r1218, %r1220;
	st.u32 	[%rd67+28], %r1221;
	cvt.u32.u16 	%r1222, %rs574;
	shl.b32 	%r1223, %r1222, 24;
	xor.b32  	%r1224, %r1223, 1543503872;
	cvt.u32.u16 	%r1225, %rs573;
	shl.b32 	%r1226, %r1225, 16;
	and.b32  	%r1227, %r1226, 16711680;
	xor.b32  	%r1228, %r1227, 6029312;
	or.b32  	%r1229, %r1228, %r1224;
	and.b16  	%rs448, %rs572, 255;
	mul.wide.u16 	%r1230, %rs448, 256;
	xor.b32  	%r1231, %r1230, 23552;
	or.b32  	%r1232, %r1229, %r1231;
	xor.b16  	%rs449, %rs571, 92;
	cvt.u32.u16 	%r1233, %rs449;
	and.b32  	%r1234, %r1233, 255;
	or.b32  	%r1235, %r1232, %r1234;
	st.u32 	[%rd67+32], %r1235;
	cvt.u32.u16 	%r1236, %rs570;
	shl.b32 	%r1237, %r1236, 24;
	xor.b32  	%r1238, %r1237, 1543503872;
	cvt.u32.u16 	%r1239, %rs569;
	shl.b32 	%r1240, %r1239, 16;
	and.b32  	%r1241, %r1240, 16711680;
	xor.b32  	%r1242, %r1241, 6029312;
	or.b32  	%r1243, %r1242, %r1238;
	and.b16  	%rs450, %rs568, 255;
	mul.wide.u16 	%r1244, %rs450, 256;
	xor.b32  	%r1245, %r1244, 23552;
	or.b32  	%r1246, %r1243, %r1245;
	xor.b16  	%rs451, %rs567, 92;
	cvt.u32.u16 	%r1247, %rs451;
	and.b32  	%r1248, %r1247, 255;
	or.b32  	%r1249, %r1246, %r1248;
	st.u32 	[%rd67+36], %r1249;
	cvt.u32.u16 	%r1250, %rs566;
	shl.b32 	%r1251, %r1250, 24;
	xor.b32  	%r1252, %r1251, 1543503872;
	cvt.u32.u16 	%r1253, %rs565;
	shl.b32 	%r1254, %r1253, 16;
	and.b32  	%r1255, %r1254, 16711680;
	xor.b32  	%r1256, %r1255, 6029312;
	or.b32  	%r1257, %r1256, %r1252;
	and.b16  	%rs452, %rs564, 255;
	mul.wide.u16 	%r1258, %rs452, 256;
	xor.b32  	%r1259, %r1258, 23552;
	or.b32  	%r1260, %r1257, %r1259;
	xor.b16  	%rs453, %rs563, 92;
	cvt.u32.u16 	%r1261, %rs453;
	and.b32  	%r1262, %r1261, 255;
	or.b32  	%r1263, %r1260, %r1262;
	st.u32 	[%rd67+40], %r1263;
	cvt.u32.u16 	%r1264, %rs562;
	shl.b32 	%r1265, %r1264, 24;
	xor.b32  	%r1266, %r1265, 1543503872;
	cvt.u32.u16 	%r1267, %rs561;
	shl.b32 	%r1268, %r1267, 16;
	and.b32  	%r1269, %r1268, 16711680;
	xor.b32  	%r1270, %r1269, 6029312;
	or.b32  	%r1271, %r1270, %r1266;
	and.b16  	%rs454, %rs560, 255;
	mul.wide.u16 	%r1272, %rs454, 256;
	xor.b32  	%r1273, %r1272, 23552;
	or.b32  	%r1274, %r1271, %r1273;
	xor.b16  	%rs455, %rs559, 92;
	cvt.u32.u16 	%r1275, %rs455;
	and.b32  	%r1276, %r1275, 255;
	or.b32  	%r1277, %r1274, %r1276;
	st.u32 	[%rd67+44], %r1277;
	cvt.u32.u16 	%r1278, %rs558;
	shl.b32 	%r1279, %r1278, 24;
	xor.b32  	%r1280, %r1279, 1543503872;
	cvt.u32.u16 	%r1281, %rs557;
	shl.b32 	%r1282, %r1281, 16;
	and.b32  	%r1283, %r1282, 16711680;
	xor.b32  	%r1284, %r1283, 6029312;
	or.b32  	%r1285, %r1284, %r1280;
	and.b16  	%rs456, %rs556, 255;
	mul.wide.u16 	%r1286, %rs456, 256;
	xor.b32  	%r1287, %r1286, 23552;
	or.b32  	%r1288, %r1285, %r1287;
	xor.b16  	%rs457, %rs555, 92;
	cvt.u32.u16 	%r1289, %rs457;
	and.b32  	%r1290, %r1289, 255;
	or.b32  	%r1291, %r1288, %r1290;
	st.u32 	[%rd67+48], %r1291;
	cvt.u32.u16 	%r1292, %rs554;
	shl.b32 	%r1293, %r1292, 24;
	xor.b32  	%r1294, %r1293, 1543503872;
	cvt.u32.u16 	%r1295, %rs553;
	shl.b32 	%r1296, %r1295, 16;
	and.b32  	%r1297, %r1296, 16711680;
	xor.b32  	%r1298, %r1297, 6029312;
	or.b32  	%r1299, %r1298, %r1294;
	and.b16  	%rs458, %rs552, 255;
	mul.wide.u16 	%r1300, %rs458, 256;
	xor.b32  	%r1301, %r1300, 23552;
	or.b32  	%r1302, %r1299, %r1301;
	xor.b16  	%rs459, %rs551, 92;
	cvt.u32.u16 	%r1303, %rs459;
	and.b32  	%r1304, %r1303, 255;
	or.b32  	%r1305, %r1302, %r1304;
	st.u32 	[%rd67+52], %r1305;
	cvt.u32.u16 	%r1306, %rs550;
	shl.b32 	%r1307, %r1306, 24;
	xor.b32  	%r1308, %r1307, 1543503872;
	cvt.u32.u16 	%r1309, %rs549;
	shl.b32 	%r1310, %r1309, 16;
	and.b32  	%r1311, %r1310, 16711680;
	xor.b32  	%r1312, %r1311, 6029312;
	or.b32  	%r1313, %r1312, %r1308;
	and.b16  	%rs460, %rs548, 255;
	mul.wide.u16 	%r1314, %rs460, 256;
	xor.b32  	%r1315, %r1314, 23552;
	or.b32  	%r1316, %r1313, %r1315;
	xor.b16  	%rs461, %rs547, 92;
	cvt.u32.u16 	%r1317, %rs461;
	and.b32  	%r1318, %r1317, 255;
	or.b32  	%r1319, %r1316, %r1318;
	st.u32 	[%rd67+56], %r1319;
	cvt.u32.u16 	%r1320, %rs546;
	shl.b32 	%r1321, %r1320, 24;
	xor.b32  	%r1322, %r1321, 1543503872;
	cvt.u32.u16 	%r1323, %rs545;
	shl.b32 	%r1324, %r1323, 16;
	and.b32  	%r1325, %r1324, 16711680;
	xor.b32  	%r1326, %r1325, 6029312;
	or.b32  	%r1327, %r1326, %r1322;
	and.b16  	%rs462, %rs544, 255;
	mul.wide.u16 	%r1328, %rs462, 256;
	xor.b32  	%r1329, %r1328, 23552;
	or.b32  	%r1330, %r1327, %r1329;
	xor.b16  	%rs463, %rs543, 92;
	cvt.u32.u16 	%r1331, %rs463;
	and.b32  	%r1332, %r1331, 255;
	or.b32  	%r1333, %r1330, %r1332;
	st.u32 	[%rd67+60], %r1333;
	{ // callseq 11, 0
	.param .b64 param0;
	st.param.b64 	[param0], %rd67;
	call.uni 
	free, 
	(
	param0
	);
	} // callseq 11
	mov.b16 	%rs611, 106;
	mov.b16 	%rs610, 9;
	mov.b16 	%rs609, 230;
	mov.b16 	%rs608, 103;
	mov.b16 	%rs607, 187;
$L__BB0_49:
	xor.b16  	%rs537, %rs537, %rs611;
	xor.b16  	%rs536, %rs536, %rs610;
	xor.b16  	%rs535, %rs535, %rs609;
	xor.b16  	%rs534, %rs534, %rs608;
	xor.b16  	%rs533, %rs533, %rs607;
	add.s32 	%r1384, %r1384, 1;
	setp.eq.s32 	%p24, %r1384, 2049;
	@%p24 bra 	$L__BB0_35;
	bra.uni 	$L__BB0_24;

}


// ===== COMPILED SASS (sm_100) =====

	.target	sm_100

	.elftype	@"ET_EXEC"


//--------------------- .note.nv.tkinfo           --------------------------
	.section	.note.nv.tkinfo,"",@"SHT_NOTE"
	.sectionflags	@"SHF_NOTE_NV_TKINFO"
	.tkinfo
        /*0018*/ 	.word	0x00000002
        /*0030*/ 	.string	""
        /*0030*/ 	.string	"ptxas"
        /*0030*/ 	.string	"Cuda compilation tools, release 13.0, V13.0.88"
        /*0030*/ 	.string	"Build cuda_13.0.r13.0/compiler.36424714_0"
        /*0030*/ 	.string	"-arch sm_100 -m 64 "



//--------------------- .note.nv.cuinfo           --------------------------
	.section	.note.nv.cuinfo,"",@"SHT_NOTE"
	.sectionflags	@"SHF_NOTE_NV_CUINFO"
        /*0018*/ 	.short	0x0002
        /*001a*/ 	.short	0x0064
        /*001c*/ 	.short	0x0082
	.zero		2


//--------------------- .nv.info                  --------------------------
	.section	.nv.info,"",@"SHT_CUDA_INFO"
	.align	4


	//----- nvinfo : EIATTR_REGCOUNT
	.align		4
        /*0000*/ 	.byte	0x04, 0x2f
        /*0002*/ 	.short	(.L_2 - .L_1)
	.align		4
.L_1:
        /*0004*/ 	.word	index@(_Z18Bip39SeedGeneratorv)
        /*0008*/ 	.word	0x00000062


	//----- nvinfo : EIATTR_FRAME_SIZE
	.align		4
.L_2:
        /*000c*/ 	.byte	0x04, 0x11
        /*000e*/ 	.short	(.L_4 - .L_3)
	.align		4
.L_3:
        /*0010*/ 	.word	index@(_Z18Bip39SeedGeneratorv)
        /*0014*/ 	.word	0x000000a0


	//----- nvinfo : EIATTR_MIN_STACK_SIZE
	.align		4
.L_4:
        /*0018*/ 	.byte	0x04, 0x12
        /*001a*/ 	.short	(.L_6 - .L_5)
	.align		4
.L_5:
        /*001c*/ 	.word	index@(_Z18Bip39SeedGeneratorv)
        /*0020*/ 	.word	0x000000a0
.L_6:


//--------------------- .nv.compat                --------------------------
	.section	.nv.compat,"",@"SHT_CUDA_COMPAT_INFO"
	.align	4
        /*0000*/ 	.byte	0x02, 0x09, 0x00, 0x00, 0x02, 0x02, 0x01, 0x00, 0x02, 0x05, 0x05, 0x00, 0x03, 0x07, 0x01, 0x01
        /*0010*/ 	.byte	0x02, 0x03, 0x00, 0x00, 0x02, 0x06, 0x01, 0x00, 0x04, 0x0b, 0x08, 0x00, 0x09, 0x00, 0x00, 0x00
        /*0020*/ 	.byte	0x00, 0x00, 0x00, 0x00


//--------------------- .nv.info._Z18Bip39SeedGeneratorv --------------------------
	.section	.nv.info._Z18Bip39SeedGeneratorv,"",@"SHT_CUDA_INFO"
	.sectionflags	@""
	.align	4


	//----- nvinfo : EIATTR_CUDA_API_VERSION
	.align		4
        /*0000*/ 	.byte	0x04, 0x37
        /*0002*/ 	.short	(.L_8 - .L_7)
.L_7:
        /*0004*/ 	.word	0x00000082


	//----- nvinfo : EIATTR_SPARSE_MMA_MASK
	.align		4
.L_8:
        /*0008*/ 	.byte	0x03, 0x50
        /*000a*/ 	.short	0x0000


	//----- nvinfo : EIATTR_MAXREG_COUNT
	.align		4
        /*000c*/ 	.byte	0x03, 0x1b
        /*000e*/ 	.short	0x00ff


	//----- nvinfo : EIATTR_EXTERNS
	.align		4
        /*0010*/ 	.byte	0x04, 0x0f
        /*0012*/ 	.short	(.L_10 - .L_9)


	//   ....[0]....
	.align		4
.L_9:
        /*0014*/ 	.word	index@(malloc)


	//   ....[1]....
	.align		4
        /*0018*/ 	.word	index@(free)


	//----- nvinfo : EIATTR_MERCURY_ISA_VERSION
	.align		4
.L_10:
        /*001c*/ 	.byte	0x03, 0x5f
        /*001e*/ 	.short	0x0101


	//----- nvinfo : EIATTR_VRC_CTA_INIT_COUNT
	.align		4
        /*0020*/ 	.byte	0x02, 0x4a
	.zero		1
	.zero		1


	//----- nvinfo : EIATTR_SYSCALL_OFFSETS
	.align		4
        /*0024*/ 	.byte	0x04, 0x46
        /*0026*/ 	.short	(.L_12 - .L_11)


	//   ....[0]....
.L_11:
        /*0028*/ 	.word	0x00000300


	//   ....[1]....
        /*002c*/ 	.word	0x00000ed0


	//   ....[2]....
        /*0030*/ 	.word	0x000019f0


	//   ....[3]....
        /*0034*/ 	.word	0x000025b0


	//   ....[4]....
        /*0038*/ 	.word	0x00002620


	//   ....[5]....
        /*003c*/ 	.word	0x000031e0


	//   ....[6]....
        /*0040*/ 	.word	0x00003420


	//   ....[7]....
        /*0044*/ 	.word	0x00003ff0


	//   ....[8]....
        /*0048*/ 	.word	0x00004ae0


	//   ....[9]....
        /*004c*/ 	.word	0x000056a0


	//   ....[10]....
        /*0050*/ 	.word	0x00005710


	//   ....[11]....
        /*0054*/ 	.word	0x000062d0


	//----- nvinfo : EIATTR_EXIT_INSTR_OFFSETS
	.align		4
.L_12:
        /*0058*/ 	.byte	0x04, 0x1c
        /*005a*/ 	.short	(.L_14 - .L_13)


	//   ....[0]....
.L_13:
        /*005c*/ 	.word	0x00006680


	//----- nvinfo : EIATTR_CRS_STACK_SIZE
	.align		4
.L_14:
        /*0060*/ 	.byte	0x04, 0x1e
        /*0062*/ 	.short	(.L_16 - .L_15)
.L_15:
        /*0064*/ 	.word	0x00000000


	//----- nvinfo : EIATTR_SW_WAR
	.align		4
.L_16:
        /*0068*/ 	.byte	0x04, 0x36
        /*006a*/ 	.short	(.L_18 - .L_17)
.L_17:
        /*006c*/ 	.word	0x00000008
.L_18:


//--------------------- .nv.callgraph             --------------------------
	.section	.nv.callgraph,"",@"SHT_CUDA_CALLGRAPH"
	.align	4
	.sectionentsize	8
	.align		4
        /*0000*/ 	.word	0x00000000
	.align		4
        /*0004*/ 	.word	0xffffffff
	.align		4
        /*0008*/ 	.word	index@(_Z18Bip39SeedGeneratorv)
	.align		4
        /*000c*/ 	.word	index@(free)
	.align		4
        /*0010*/ 	.word	index@(_Z18Bip39SeedGeneratorv)
	.align		4
        /*0014*/ 	.word	index@(malloc)
	.align		4
        /*0018*/ 	.word	0x00000000
	.align		4
        /*001c*/ 	.word	0xfffffffe
	.align		4
        /*0020*/ 	.word	0x00000000
	.align		4
        /*0024*/ 	.word	0xfffffffd
	.align		4
        /*0028*/ 	.word	0x00000000
	.align		4
        /*002c*/ 	.word	0xfffffffc


//--------------------- .nv.constant4             --------------------------
	.section	.nv.constant4,"a",@progbits
	.align	8
	.align		8
.nv.constant4:
        /*0000*/ 	.dword	malloc
	.align		8
        /*0008*/ 	.dword	free
	.align		8
        /*0010*/ 	.dword	$str


//--------------------- .text._Z18Bip39SeedGeneratorv --------------------------
	.section	.text._Z18Bip39SeedGeneratorv,"ax",@progbits
	.align	128
        .global         _Z18Bip39SeedGeneratorv
        .type           _Z18Bip39SeedGeneratorv,@function
        .size           _Z18Bip39SeedGeneratorv,(.L_x_45 - _Z18Bip39SeedGeneratorv)
        .other          _Z18Bip39SeedGeneratorv,@"STO_CUDA_ENTRY STV_DEFAULT"
_Z18Bip39SeedGeneratorv:
.text._Z18Bip39SeedGeneratorv:
[----:B------:R-:W0:Y:S02]  /*0000*/  LDC R1, c[0x0][0x37c] ;  /* 0x0000df00ff017b82 */ /* 0x000e240000000800 */
[----:B0-----:R-:W-:Y:S01]  /*0010*/  VIADD R1, R1, 0xffffff60 ;  /* 0xffffff6001017836 */ /* 0x001fe20000000000 */
[----:B------:R-:W0:Y:S04]  /*0020*/  LDCU UR4, c[0x0][0x2f8] ;  /* 0x00005f00ff0477ac */ /* 0x000e280008000800 */
[----:B------:R1:W-:Y:S01]  /*0030*/  STL.128 [R1+0x60], RZ ;  /* 0x000060ff01007387 */ /* 0x0003e20000100c00 */
[----:B------:R-:W2:Y:S03]  /*0040*/  LDCU.64 UR36, c[0x0][0x358] ;  /* 0x00006b00ff2477ac */ /* 0x000ea60008000a00 */
[----:B------:R1:W-:Y:S01]  /*0050*/  STL.128 [R1+0x70], RZ ;  /* 0x000070ff01007387 */ /* 0x0003e20000100c00 */
[----:B------:R-:W3:Y:S03]  /*0060*/  LDCU.64 UR8, c[0x4][0x10] ;  /* 0x01000200ff0877ac */ /* 0x000ee60008000a00 */
[----:B------:R1:W-:Y:S04]  /*0070*/  STL.128 [R1+0x80], RZ ;  /* 0x000080ff01007387 */ /* 0x0003e80000100c00 */
[----:B------:R1:W-:Y:S01]  /*0080*/  STL.128 [R1+0x90], RZ ;  /* 0x000090ff01007387 */ /* 0x0003e20000100c00 */
[----:B0-----:R-:W-:Y:S01]  /*0090*/  VIADD R2, R1, UR4 ;  /* 0x0000000401027c36 */ /* 0x001fe20008000000 */
[----:B------:R-:W-:-:S02]  /*00a0*/  UMOV UR4, URZ ;  /* 0x000000ff00047c82 */ /* 0x000fc40008000000 */
[----:B------:R1:W-:Y:S04]  /*00b0*/  STL.128 [R1+0x40], RZ ;  /* 0x000040ff01007387 */ /* 0x0003e80000100c00 */
[----:B--2---:R1:W-:Y:S02]  /*00c0*/  STL.128 [R1+0x50], RZ ;  /* 0x000050ff01007387 */ /* 0x0043e40000100c00 */
.L_x_0:
[----:B---3--:R-:W-:Y:S02]  /*00d0*/  IMAD.U32 R4, RZ, RZ, UR8 ;  /* 0x00000008ff047e24 */ /* 0x008fe4000f8e00ff */
[----:B------:R-:W-:-:S05]  /*00e0*/  IMAD.U32 R5, RZ, RZ, UR9 ;  /* 0x00000009ff057e24 */ /* 0x000fca000f8e00ff */
[----:B------:R-:W2:Y:S01]  /*00f0*/  LDG.E.U8.CONSTANT R4, desc[UR36][R4.64+0x1] ;  /* 0x0000012404047981 */ /* 0x000ea2000c1e9100 */
[----:B------:R-:W-:Y:S01]  /*0100*/  UIADD3 UR5, UP0, UPT, UR8, 0x1, URZ ;  /* 0x0000000108057890 */ /* 0x000fe2000ff1e0ff */
[----:B------:R-:W-:Y:S01]  /*0110*/  IMAD.U32 R25, RZ, RZ, UR4 ;  /* 0x00000004ff197e24 */ /* 0x000fe2000f8e00ff */
[----:B------:R-:W-:Y:S02]  /*0120*/  UIADD3 UR38, UPT, UPT, UR4, 0x1, URZ ;  /* 0x0000000104267890 */ /* 0x000fe4000fffe0ff */
[----:B------:R-:W-:-:S03]  /*0130*/  UIADD3.X UR6, UPT, UPT, URZ, UR9, URZ, UP0, !UPT ;  /* 0x00000009ff067290 */ /* 0x000fc600087fe4ff */
[----:B------:R-:W-:Y:S02]  /*0140*/  UMOV UR8, UR5 ;  /* 0x0000000500087c82 */ /* 0x000fe40008000000 */
[----:B------:R-:W-:Y:S02]  /*0150*/  UMOV UR4, UR38 ;  /* 0x0000002600047c82 */ /* 0x000fe40008000000 */
[----:B------:R-:W-:Y:S01]  /*0160*/  UMOV UR9, UR6 ;  /* 0x0000000600097c82 */ /* 0x000fe20008000000 */
[----:B--2---:R-:W-:-:S13]  /*0170*/  ISETP.NE.AND P0, PT, R4, RZ, PT ;  /* 0x000000ff0400720c */ /* 0x004fda0003f05270 */
[----:B------:R-:W-:Y:S05]  /*0180*/  @P0 BRA `(.L_x_0) ;  /* 0xfffffffc00d00947 */ /* 0x000fea000383ffff */
[----:B------:R-:W-:Y:S01]  /*0190*/  IMAD.MOV.U32 R95, RZ, RZ, 0x1 ;  /* 0x00000001ff5f7424 */ /* 0x000fe200078e00ff */
[----:B------:R-:W-:Y:S01]  /*01a0*/  PRMT R93, RZ, 0x7610, R93 ;  /* 0x00007610ff5d7816 */ /* 0x000fe2000000005d */
[----:B------:R-:W-:Y:S01]  /*01b0*/  IMAD.MOV.U32 R94, RZ, RZ, 0x1f ;  /* 0x0000001fff5e7424 */ /* 0x000fe200078e00ff */
[----:B------:R-:W-:Y:S01]  /*01c0*/  PRMT R92, RZ, 0x7610, R92 ;  /* 0x00007610ff5c7816 */ /* 0x000fe2000000005c */
[----:B------:R-:W0:Y:S01]  /*01d0*/  LDCU.64 UR40, c[0x4][0x10] ;  /* 0x01000200ff2877ac */ /* 0x000e220008000a00 */
[----:B------:R-:W-:Y:S02]  /*01e0*/  PRMT R90, RZ, 0x7610, R90 ;  /* 0x00007610ff5a7816 */ /* 0x000fe4000000005a */
[----:B------:R-:W-:Y:S02]  /*01f0*/  PRMT R91, RZ, 0x7610, R91 ;  /* 0x00007610ff5b7816 */ /* 0x000fe4000000005b */
[----:B------:R-:W-:-:S07]  /*0200*/  PRMT R26, RZ, 0x7610, R26 ;  /* 0x00007610ff1a7816 */ /* 0x000fce000000001a */
.L_x_43:
[----:B------:R-:W2:Y:S01]  /*0210*/  LDCU UR4, c[0x0][0x2f8] ;  /* 0x00005f00ff0477ac */ /* 0x000ea20008000800 */
[----:B------:R-:W-:Y:S01]  /*0220*/  BSSY.RECONVERGENT B6, `(.L_x_1) ;  /* 0x0000177000067945 */ /* 0x000fe20003800200 */
[----:B------:R-:W-:Y:S01]  /*0230*/  UISETP.GE.U32.AND UP0, UPT, UR38, 0x41, UPT ;  /* 0x000000412600788c */ /* 0x000fe2000bf06070 */
[----:B--2---:R-:W-:-:S05]  /*0240*/  VIADD R84, R2, -UR4 ;  /* 0x8000000402547c36 */ /* 0x004fca0008000000 */
[----:B------:R2:W-:Y:S04]  /*0250*/  STL.128 [R84], RZ ;  /* 0x000000ff54007387 */ /* 0x0005e80000100c00 */
[----:B------:R2:W-:Y:S04]  /*0260*/  STL.128 [R84+0x10], RZ ;  /* 0x000010ff54007387 */ /* 0x0005e80000100c00 */
[----:B------:R2:W-:Y:S04]  /*0270*/  STL.128 [R84+0x20], RZ ;  /* 0x000020ff54007387 */ /* 0x0005e80000100c00 */
[----:B------:R2:W-:Y:S01]  /*0280*/  STL.128 [R84+0x30], RZ ;  /* 0x000030ff54007387 */ /* 0x0005e20000100c00 */
[----:B------:R-:W-:Y:S05]  /*0290*/  BRA.U !UP0, `(.L_x_2) ;  /* 0x00000011080c7547 */ /* 0x000fea000b800000 */
[----:B------:R-:W-:Y:S01]  /*02a0*/  MOV R0, 0x0 ;  /* 0x0000000000007802 */ /* 0x000fe20000000f00 */
[----:B------:R-:W-:Y:S01]  /*02b0*/  ULOP3.LUT UR4, UR38, 0xffffffc0, URZ, 0xc0, !UPT ;  /* 0xffffffc026047892 */ /* 0x000fe2000f8ec0ff */
[----:B------:R-:W-:Y:S02]  /*02c0*/  IMAD.MOV.U32 R5, RZ, RZ, RZ ;  /* 0x000000ffff057224 */ /* 0x000fe400078e00ff */
[----:B------:R3:W4:Y:S03]  /*02d0*/  LDC.64 R6, c[0x4][R0] ;  /* 0x0100000000067b82 */ /* 0x0007260000000a00 */
[----:B------:R-:W-:-:S07]  /*02e0*/  IMAD.U32 R4, RZ, RZ, UR4 ;  /* 0x00000004ff047e24 */ /* 0x000fce000f8e00ff */
[----:B------:R-:W-:-:S07]  /*02f0*/  LEPC R20, `(.L_x_3) ;  /* 0x000000001014794e */ /* 0x000fce0000000000 */
[----:B01234-:R-:W-:Y:S05]  /*0300*/  CALL.ABS.NOINC R6 ;  /* 0x0000000006007343 */ /* 0x01ffea0003c00000 */
.L_x_3:
[----:B------:R-:W-:Y:S02]  /*0310*/  ISETP.NE.U32.AND P0, PT, R4, RZ, PT ;  /* 0x000000ff0400720c */ /* 0x000fe40003f05070 */
[----:B------:R-:W-:Y:S02]  /*0320*/  PRMT R83, RZ, 0x7610, R83 ;  /* 0x00007610ff537816 */ /* 0x000fe40000000053 */
[----:B------:R-:W-:Y:S02]  /*0330*/  ISETP.NE.AND.EX P0, PT, R5, RZ, PT, P0 ;  /* 0x000000ff0500720c */ /* 0x000fe40003f05300 */
[----:B------:R-:W-:Y:S02]  /*0340*/  PRMT R82, RZ, 0x7610, R82 ;  /* 0x00007610ff527816 */ /* 0x000fe40000000052 */
[----:B------:R-:W-:Y:S02]  /*0350*/  PRMT R81, RZ, 0x7610, R81 ;  /* 0x00007610ff517816 */ /* 0x000fe40000000051 */
[----:B------:R-:W-:-:S02]  /*0360*/  PRMT R80, RZ, 0x7610, R80 ;  /* 0x00007610ff507816 */ /* 0x000fc40000000050 */
[----:B------:R-:W-:Y:S02]  /*0370*/  PRMT R79, RZ, 0x7610, R79 ;  /* 0x00007610ff4f7816 */ /* 0x000fe4000000004f */
[----:B------:R-:W-:Y:S02]  /*0380*/  PRMT R78, RZ, 0x7610, R78 ;  /* 0x00007610ff4e7816 */ /* 0x000fe4000000004e */
[----:B------:R-:W-:Y:S02]  /*0390*/  PRMT R77, RZ, 0x7610, R77 ;  /* 0x00007610ff4d7816 */ /* 0x000fe4000000004d */
        /* <DEDUP_REMOVED lines=56> */
[----:B------:R-:W-:Y:S01]  /*0720*/  PRMT R16, RZ, 0x7610, R16 ;  /* 0x00007610ff107816 */ /* 0x000fe20000000010 */
[----:B------:R-:W-:Y:S06]  /*0730*/  @!P0 BRA `(.L_x_4) ;  /* 0x0000001000948947 */ /* 0x000fec0003800000 */
[C---:B------:R-:W-:Y:S01]  /*0740*/  ISETP.GE.U32.AND P1, PT, R25.reuse, 0xc, PT ;  /* 0x0000000c1900780c */ /* 0x040fe20003f26070 */
[----:B------:R-:W-:Y:S01]  /*0750*/  IMAD.MOV.U32 R3, RZ, RZ, RZ ;  /* 0x000000ffff037224 */ /* 0x000fe200078e00ff */
[----:B------:R-:W-:-:S04]  /*0760*/  LEA.HI R24, R25, 0x1, RZ, 0x1e ;  /* 0x0000000119187811 */ /* 0x000fc800078ff0ff */
[----:B------:R-:W-:-:S07]  /*0770*/  LOP3.LUT P0, R24, R24, 0x3, RZ, 0xc0, !PT ;  /* 0x0000000318187812 */ /* 0x000fce000780c0ff */
[----:B------:R-:W-:Y:S06]  /*0780*/  @!P1 BRA `(.L_x_5) ;  /* 0x0000000000e09947 */ /* 0x000fec0003800000 */
[----:B------:R-:W-:Y:S01]  /*0790*/  LEA.HI R6, R25, 0x1, RZ, 0x1e ;  /* 0x0000000119067811 */ /* 0x000fe200078ff0ff */
[----:B------:R-:W-:Y:S01]  /*07a0*/  BSSY.RECONVERGENT B0, `(.L_x_5) ;  /* 0x0000036000007945 */ /* 0x000fe20003800200 */
[----:B------:R-:W-:Y:S02]  /*07b0*/  IMAD.MOV.U32 R3, RZ, RZ, RZ ;  /* 0x000000ffff037224 */ /* 0x000fe400078e00ff */
[----:B------:R-:W-:Y:S01]  /*07c0*/  IMAD.MOV.U32 R0, RZ, RZ, RZ ;  /* 0x000000ffff007224 */ /* 0x000fe200078e00ff */
[----:B------:R-:W-:-:S07]  /*07d0*/  LOP3.LUT R23, R6, 0x7ffffffc, RZ, 0xc0, !PT ;  /* 0x7ffffffc06177812 */ /* 0x000fce00078ec0ff */
.L_x_6:
[----:B0-----:R-:W0:Y:S02]  /*07e0*/  LDCU.64 UR4, c[0x4][0x10] ;  /* 0x01000200ff0477ac */ /* 0x001e240008000a00 */
[----:B0-----:R-:W-:-:S05]  /*07f0*/  IADD3 R8, P1, PT, R3, UR4, RZ ;  /* 0x0000000403087c10 */ /* 0x001fca000ff3e0ff */
[----:B------:R-:W-:-:S06]  /*0800*/  IMAD.X R9, RZ, RZ, UR5, P1 ;  /* 0x00000005ff097e24 */ /* 0x000fcc00088e06ff */
[----:B------:R-:W2:Y:S01]  /*0810*/  LDG.E.128.CONSTANT R8, desc[UR36][R8.64] ;  /* 0x0000002408087981 */ /* 0x000ea2000c1e9d00 */
[----:B------:R-:W-:Y:S01]  /*0820*/  VIADD R0, R0, 0x4 ;  /* 0x0000000400007836 */ /* 0x000fe20000000000 */
[----:B--2---:R-:W-:Y:S02]  /*0830*/  PRMT R7, R8, 0x7771, RZ ;  /* 0x0000777108077816 */ /* 0x004fe400000000ff */
[----:B------:R-:W-:Y:S02]  /*0840*/  PRMT R12, R10, 0x7771, RZ ;  /* 0x000077710a0c7816 */ /* 0x000fe400000000ff */
[----:B------:R-:W-:Y:S02]  /*0850*/  PRMT R6, R11, 0x7771, RZ ;  /* 0x000077710b067816 */ /* 0x000fe400000000ff */
[C---:B------:R-:W-:Y:S01]  /*0860*/  PRMT R15, R9.reuse, 0x7771, RZ ;  /* 0x00007771090f7816 */ /* 0x040fe200000000ff */
[----:B------:R-:W-:Y:S01]  /*0870*/  IMAD.U32 R12, R12, 0x10000, RZ ;  /* 0x000100000c0c7824 */ /* 0x000fe200078e00ff */
[C---:B------:R-:W-:Y:S01]  /*0880*/  PRMT R16, R9.reuse, 0x7770, RZ ;  /* 0x0000777009107816 */ /* 0x040fe200000000ff */
[----:B------:R-:W-:Y:S01]  /*0890*/  IMAD.U32 R6, R6, 0x10000, RZ ;  /* 0x0001000006067824 */ /* 0x000fe200078e00ff */
[----:B------:R-:W-:Y:S01]  /*08a0*/  PRMT R14, R9, 0x7772, RZ ;  /* 0x00007772090e7816 */ /* 0x000fe200000000ff */
[----:B------:R-:W-:Y:S01]  /*08b0*/  IMAD.U32 R15, R15, 0x10000, RZ ;  /* 0x000100000f0f7824 */ /* 0x000fe200078e00ff */
[----:B------:R-:W-:-:S02]  /*08c0*/  PRMT R20, R9, 0x7773, RZ ;  /* 0x0000777309147816 */ /* 0x000fc400000000ff */
[----:B------:R-:W-:Y:S01]  /*08d0*/  PRMT R13, R10, 0x7770, RZ ;  /* 0x000077700a0d7816 */ /* 0x000fe200000000ff */
[----:B------:R-:W-:Y:S01]  /*08e0*/  IMAD.SHL.U32 R14, R14, 0x100, RZ ;  /* 0x000001000e0e7824 */ /* 0x000fe200078e00ff */
[C---:B------:R-:W-:Y:S02]  /*08f0*/  PRMT R9, R10.reuse, 0x7772, RZ ;  /* 0x000077720a097816 */ /* 0x040fe400000000ff */
[----:B------:R-:W-:Y:S01]  /*0900*/  PRMT R21, R10, 0x7773, RZ ;  /* 0x000077730a157816 */ /* 0x000fe200000000ff */
[----:B------:R-:W-:Y:S01]  /*0910*/  IMAD.U32 R10, R7, 0x10000, RZ ;  /* 0x00010000070a7824 */ /* 0x000fe200078e00ff */
[C---:B------:R-:W-:Y:S01]  /*0920*/  PRMT R18, R8.reuse, 0x7770, RZ ;  /* 0x0000777008127816 */ /* 0x040fe200000000ff */
[----:B------:R-:W-:Y:S01]  /*0930*/  IMAD.SHL.U32 R9, R9, 0x100, RZ ;  /* 0x0000010009097824 */ /* 0x000fe200078e00ff */
[C---:B------:R-:W-:Y:S02]  /*0940*/  PRMT R17, R8.reuse, 0x7772, RZ ;  /* 0x0000777208117816 */ /* 0x040fe400000000ff */
[----:B------:R-:W-:-:S02]  /*0950*/  PRMT R19, R8, 0x7773, RZ ;  /* 0x0000777308137816 */ /* 0x000fc400000000ff */
[C---:B------:R-:W-:Y:S02]  /*0960*/  PRMT R7, R11.reuse, 0x7770, RZ ;  /* 0x000077700b077816 */ /* 0x040fe400000000ff */
[C---:B------:R-:W-:Y:S02]  /*0970*/  PRMT R8, R11.reuse, 0x7772, RZ ;  /* 0x000077720b087816 */ /* 0x040fe400000000ff */
[----:B------:R-:W-:Y:S02]  /*0980*/  PRMT R22, R11, 0x7773, RZ ;  /* 0x000077730b167816 */ /* 0x000fe400000000ff */
[----:B------:R-:W-:Y:S01]  /*0990*/  LOP3.LUT R11, R10, 0xff0000, RZ, 0xc0, !PT ;  /* 0x00ff00000a0b7812 */ /* 0x000fe200078ec0ff */
[----:B------:R-:W-:Y:S01]  /*09a0*/  IMAD.SHL.U32 R8, R8, 0x100, RZ ;  /* 0x0000010008087824 */ /* 0x000fe200078e00ff */
[----:B------:R-:W-:Y:S02]  /*09b0*/  LOP3.LUT R12, R12, 0xff0000, RZ, 0xc0, !PT ;  /* 0x00ff00000c0c7812 */ /* 0x000fe400078ec0ff */
[----:B------:R-:W-:Y:S01]  /*09c0*/  LOP3.LUT R10, R6, 0xff0000, RZ, 0xc0, !PT ;  /* 0x00ff0000060a7812 */ /* 0x000fe200078ec0ff */
[----:B------:R-:W-:Y:S01]  /*09d0*/  IMAD R11, R18, 0x1000000, R11 ;  /* 0x01000000120b7824 */ /* 0x000fe200078e020b */
[----:B------:R-:W-:Y:S01]  /*09e0*/  LOP3.LUT R15, R15, 0xff0000, RZ, 0xc0, !PT ;  /* 0x00ff00000f0f7812 */ /* 0x000fe200078ec0ff */
[----:B------:R-:W-:Y:S01]  /*09f0*/  IMAD R12, R13, 0x1000000, R12 ;  /* 0x010000000d0c7824 */ /* 0x000fe200078e020c */
[----:B------:R-:W-:Y:S01]  /*0a00*/  IADD3 R6, P1, PT, R3, R4, RZ ;  /* 0x0000000403067210 */ /* 0x000fe20007f3e0ff */
[----:B------:R-:W-:-:S02]  /*0a10*/  IMAD R13, R7, 0x1000000, R10 ;  /* 0x01000000070d7824 */ /* 0x000fc400078e020a */
[----:B------:R-:W-:Y:S01]  /*0a20*/  IMAD R15, R16, 0x1000000, R15 ;  /* 0x01000000100f7824 */ /* 0x000fe200078e020f */
[----:B------:R-:W-:Y:S01]  /*0a30*/  LOP3.LUT R9, R21, R12, R9, 0xfe, !PT ;  /* 0x0000000c15097212 */ /* 0x000fe200078efe09 */
[----:B------:R-:W-:Y:S01]  /*0a40*/  IMAD.SHL.U32 R10, R17, 0x100, RZ ;  /* 0x00000100110a7824 */ /* 0x000fe200078e00ff */
[----:B------:R-:W-:Y:S01]  /*0a50*/  LOP3.LUT R13, R22, R13, R8, 0xfe, !PT ;  /* 0x0000000d160d7212 */ /* 0x000fe200078efe08 */
[----:B------:R-:W-:Y:S01]  /*0a60*/  IMAD.X R7, RZ, RZ, R5, P1 ;  /* 0x000000ffff077224 */ /* 0x000fe200008e0605 */
[----:B------:R-:W-:Y:S01]  /*0a70*/  LOP3.LUT R15, R20, R15, R14, 0xfe, !PT ;  /* 0x0000000f140f7212 */ /* 0x000fe200078efe0e */
[----:B------:R-:W-:Y:S01]  /*0a80*/  VIADD R3, R3, 0x10 ;  /* 0x0000001003037836 */ /* 0x000fe20000000000 */
[----:B------:R-:W-:Y:S02]  /*0a90*/  LOP3.LUT R11, R19, R11, R10, 0xfe, !PT ;  /* 0x0000000b130b7212 */ /* 0x000fe400078efe0a */
[----:B------:R0:W-:Y:S01]  /*0aa0*/  ST.E desc[UR36][R6.64+0x8], R9 ;  /* 0x0000080906007985 */ /* 0x0001e2000c101924 */
[----:B------:R-:W-:-:S03]  /*0ab0*/  ISETP.NE.AND P1, PT, R0, R23, PT ;  /* 0x000000170000720c */ /* 0x000fc60003f25270 */
[----:B------:R0:W-:Y:S04]  /*0ac0*/  ST.E desc[UR36][R6.64], R11 ;  /* 0x0000000b06007985 */ /* 0x0001e8000c101924 */
[----:B------:R0:W-:Y:S04]  /*0ad0*/  ST.E desc[UR36][R6.64+0x4], R15 ;  /* 0x0000040f06007985 */ /* 0x0001e8000c101924 */
[----:B------:R0:W-:Y:S02]  /*0ae0*/  ST.E desc[UR36][R6.64+0xc], R13 ;  /* 0x00000c0d06007985 */ /* 0x0001e4000c101924 */
[----:B------:R-:W-:Y:S05]  /*0af0*/  @P1 BRA `(.L_x_6) ;  /* 0xfffffffc00381947 */ /* 0x000fea000383ffff */
[----:B------:R-:W-:Y:S05]  /*0b00*/  BSYNC.RECONVERGENT B0 ;  /* 0x0000000000007941 */ /* 0x000fea0003800200 */
.L_x_5:
[----:B------:R-:W-:Y:S05]  /*0b10*/  @!P0 BRA `(.L_x_7) ;  /* 0x0000000000cc8947 */ /* 0x000fea0003800000 */
[----:B------:R-:W-:Y:S02]  /*0b20*/  ISETP.NE.AND P1, PT, R24, 0x1, PT ;  /* 0x000000011800780c */ /* 0x000fe40003f25270 */
[----:B------:R-:W-:-:S11]  /*0b30*/  LOP3.LUT P0, RZ, R25, 0x4, RZ, 0xc0, !PT ;  /* 0x0000000419ff7812 */ /* 0x000fd6000780c0ff */
[----:B------:R-:W-:Y:S05]  /*0b40*/  @!P1 BRA `(.L_x_8) ;  /* 0x00000000007c9947 */ /* 0x000fea0003800000 */
[----:B------:R-:W0:Y:S02]  /*0b50*/  LDCU.64 UR4, c[0x4][0x10] ;  /* 0x01000200ff0477ac */ /* 0x000e240008000a00 */
[----:B0-----:R-:W-:-:S05]  /*0b60*/  IADD3 R6, P1, PT, R3, UR4, RZ ;  /* 0x0000000403067c10 */ /* 0x001fca000ff3e0ff */
[----:B------:R-:W-:-:S05]  /*0b70*/  IMAD.X R7, RZ, RZ, UR5, P1 ;  /* 0x00000005ff077e24 */ /* 0x000fca00088e06ff */
[----:B------:R-:W2:Y:S04]  /*0b80*/  LDG.E.CONSTANT R0, desc[UR36][R6.64] ;  /* 0x0000002406007981 */ /* 0x000ea8000c1e9900 */
[----:B------:R0:W3:Y:S01]  /*0b90*/  LDG.E.CONSTANT R12, desc[UR36][R6.64+0x4] ;  /* 0x00000424060c7981 */ /* 0x0000e2000c1e9900 */
[C---:B------:R-:W-:Y:S01]  /*0ba0*/  VIADD R11, R3.reuse, 0x4 ;  /* 0x00000004030b7836 */ /* 0x040fe20000000000 */
[C---:B0-----:R-:W-:Y:S01]  /*0bb0*/  IADD3 R6, P1, PT, R3.reuse, R4, RZ ;  /* 0x0000000403067210 */ /* 0x041fe20007f3e0ff */
[----:B------:R-:W-:Y:S01]  /*0bc0*/  VIADD R3, R3, 0x8 ;  /* 0x0000000803037836 */ /* 0x000fe20000000000 */
[C---:B--2---:R-:W-:Y:S02]  /*0bd0*/  PRMT R8, R0.reuse, 0x7771, RZ ;  /* 0x0000777100087816 */ /* 0x044fe400000000ff */
[----:B------:R-:W-:-:S02]  /*0be0*/  PRMT R7, R0, 0x7772, RZ ;  /* 0x0000777200077816 */ /* 0x000fc400000000ff */
[----:B---3--:R-:W-:Y:S01]  /*0bf0*/  PRMT R10, R12, 0x7771, RZ ;  /* 0x000077710c0a7816 */ /* 0x008fe200000000ff */
[----:B------:R-:W-:Y:S01]  /*0c00*/  IMAD.U32 R9, R8, 0x10000, RZ ;  /* 0x0001000008097824 */ /* 0x000fe200078e00ff */
[----:B------:R-:W-:Y:S02]  /*0c10*/  PRMT R8, R0, 0x7770, RZ ;  /* 0x0000777000087816 */ /* 0x000fe400000000ff */
[----:B------:R-:W-:Y:S01]  /*0c20*/  PRMT R13, R12, 0x7770, RZ ;  /* 0x000077700c0d7816 */ /* 0x000fe200000000ff */
[----:B------:R-:W-:Y:S01]  /*0c30*/  IMAD.U32 R10, R10, 0x10000, RZ ;  /* 0x000100000a0a7824 */ /* 0x000fe200078e00ff */
[----:B------:R-:W-:Y:S02]  /*0c40*/  LOP3.LUT R9, R9, 0xff0000, RZ, 0xc0, !PT ;  /* 0x00ff000009097812 */ /* 0x000fe400078ec0ff */
[----:B------:R-:W-:Y:S02]  /*0c50*/  PRMT R0, R0, 0x7773, RZ ;  /* 0x0000777300007816 */ /* 0x000fe400000000ff */
[----:B------:R-:W-:Y:S01]  /*0c60*/  LOP3.LUT R14, R10, 0xff0000, RZ, 0xc0, !PT ;  /* 0x00ff00000a0e7812 */ /* 0x000fe200078ec0ff */
[----:B------:R-:W-:Y:S01]  /*0c70*/  IMAD R10, R8, 0x1000000, R9 ;  /* 0x01000000080a7824 */ /* 0x000fe200078e0209 */
[----:B------:R-:W-:-:S02]  /*0c80*/  PRMT R9, R12, 0x7772, RZ ;  /* 0x000077720c097816 */ /* 0x000fc400000000ff */
[----:B------:R-:W-:Y:S01]  /*0c90*/  IADD3 R8, P2, PT, R11, R4, RZ ;  /* 0x000000040b087210 */ /* 0x000fe20007f5e0ff */
[----:B------:R-:W-:Y:S01]  /*0ca0*/  IMAD R13, R13, 0x1000000, R14 ;  /* 0x010000000d0d7824 */ /* 0x000fe200078e020e */
[----:B------:R-:W-:Y:S01]  /*0cb0*/  PRMT R14, R12, 0x7773, RZ ;  /* 0x000077730c0e7816 */ /* 0x000fe200000000ff */
[----:B------:R-:W-:Y:S02]  /*0cc0*/  IMAD.SHL.U32 R11, R7, 0x100, RZ ;  /* 0x00000100070b7824 */ /* 0x000fe400078e00ff */
[----:B------:R-:W-:Y:S02]  /*0cd0*/  IMAD.SHL.U32 R12, R9, 0x100, RZ ;  /* 0x00000100090c7824 */ /* 0x000fe400078e00ff */
[----:B------:R-:W-:Y:S01]  /*0ce0*/  IMAD.X R7, RZ, RZ, R5, P1 ;  /* 0x000000ffff077224 */ /* 0x000fe200008e0605 */
[----:B------:R-:W-:Y:S01]  /*0cf0*/  LOP3.LUT R11, R0, R10, R11, 0xfe, !PT ;  /* 0x0000000a000b7212 */ /* 0x000fe200078efe0b */
[----:B------:R-:W-:Y:S01]  /*0d00*/  IMAD.X R9, RZ, RZ, R5, P2 ;  /* 0x000000ffff097224 */ /* 0x000fe200010e0605 */
[----:B------:R-:W-:-:S03]  /*0d10*/  LOP3.LUT R13, R14, R13, R12, 0xfe, !PT ;  /* 0x0000000d0e0d7212 */ /* 0x000fc600078efe0c */
[----:B------:R1:W-:Y:S04]  /*0d20*/  ST.E desc[UR36][R6.64], R11 ;  /* 0x0000000b06007985 */ /* 0x0003e8000c101924 */
[----:B------:R1:W-:Y:S02]  /*0d30*/  ST.E desc[UR36][R8.64], R13 ;  /* 0x0000000d08007985 */ /* 0x0003e4000c101924 */
.L_x_8:
[----:B------:R-:W-:Y:S05]  /*0d40*/  @P0 BRA `(.L_x_7) ;  /* 0x0000000000400947 */ /* 0x000fea0003800000 */
[----:B------:R-:W0:Y:S02]  /*0d50*/  LDCU.64 UR4, c[0x4][0x10] ;  /* 0x01000200ff0477ac */ /* 0x000e240008000a00 */
[----:B01----:R-:W-:-:S05]  /*0d60*/  IADD3 R6, P0, PT, R3, UR4, RZ ;  /* 0x0000000403067c10 */ /* 0x003fca000ff1e0ff */
[----:B------:R-:W-:-:S05]  /*0d70*/  IMAD.X R7, RZ, RZ, UR5, P0 ;  /* 0x00000005ff077e24 */ /* 0x000fca00080e06ff */
[----:B------:R-:W2:Y:S02]  /*0d80*/  LDG.E.CONSTANT R6, desc[UR36][R6.64] ;  /* 0x0000002406067981 */ /* 0x000ea4000c1e9900 */
[C---:B--2---:R-:W-:Y:S02]  /*0d90*/  PRMT R0, R6.reuse, 0x7771, RZ ;  /* 0x0000777106007816 */ /* 0x044fe400000000ff */
[C---:B------:R-:W-:Y:S02]  /*0da0*/  PRMT R9, R6.reuse, 0x7772, RZ ;  /* 0x0000777206097816 */ /* 0x040fe400000000ff */
[----:B------:R-:W-:Y:S01]  /*0db0*/  PRMT R10, R6, 0x7773, RZ ;  /* 0x00007773060a7816 */ /* 0x000fe200000000ff */
[----:B------:R-:W-:Y:S01]  /*0dc0*/  IMAD.U32 R8, R0, 0x10000, RZ ;  /* 0x0001000000087824 */ /* 0x000fe200078e00ff */
[----:B------:R-:W-:-:S04]  /*0dd0*/  PRMT R0, R6, 0x7770, RZ ;  /* 0x0000777006007816 */ /* 0x000fc800000000ff */
[----:B------:R-:W-:Y:S02]  /*0de0*/  LOP3.LUT R11, R8, 0xff0000, RZ, 0xc0, !PT ;  /* 0x00ff0000080b7812 */ /* 0x000fe400078ec0ff */
[----:B------:R-:W-:Y:S01]  /*0df0*/  IADD3 R8, P0, PT, R3, R4, RZ ;  /* 0x0000000403087210 */ /* 0x000fe20007f1e0ff */
[----:B------:R-:W-:Y:S02]  /*0e00*/  IMAD.SHL.U32 R3, R9, 0x100, RZ ;  /* 0x0000010009037824 */ /* 0x000fe400078e00ff */
[----:B------:R-:W-:Y:S02]  /*0e10*/  IMAD R0, R0, 0x1000000, R11 ;  /* 0x0100000000007824 */ /* 0x000fe400078e020b */
[----:B------:R-:W-:-:S03]  /*0e20*/  IMAD.X R9, RZ, RZ, R5, P0 ;  /* 0x000000ffff097224 */ /* 0x000fc600000e0605 */
[----:B------:R-:W-:-:S05]  /*0e30*/  LOP3.LUT R3, R10, R0, R3, 0xfe, !PT ;  /* 0x000000000a037212 */ /* 0x000fca00078efe03 */
[----:B------:R2:W-:Y:S02]  /*0e40*/  ST.E desc[UR36][R8.64], R3 ;  /* 0x0000000308007985 */ /* 0x0005e4000c101924 */
.L_x_7:
[----:B------:R-:W-:Y:S01]  /*0e50*/  IMAD.MOV.U32 R42, RZ, RZ, 0xbb ;  /* 0x000000bbff2a7424 */ /* 0x000fe200078e00ff */
[----:B------:R-:W-:Y:S01]  /*0e60*/  MOV R0, 0x8 ;  /* 0x0000000800007802 */ /* 0x000fe20000000f00 */
[----:B--2---:R-:W-:Y:S02]  /*0e70*/  IMAD.MOV.U32 R3, RZ, RZ, 0x67e6096a ;  /* 0x67e6096aff037424 */ /* 0x004fe400078e00ff */
[----:B------:R-:W-:Y:S01]  /*0e80*/  IMAD.MOV.U32 R22, RZ, RZ, 0xbb ;  /* 0x000000bbff167424 */ /* 0x000fe200078e00ff */
[----:B01----:R0:W1:Y:S01]  /*0e90*/  LDC.64 R6, c[0x4][R0] ;  /* 0x0100000000067b82 */ /* 0x0030620000000a00 */
[----:B------:R0:W-:Y:S04]  /*0ea0*/  STL.U8 [R84+0x4], R42 ;  /* 0x0000042a54007387 */ /* 0x0001e80000100000 */
[----:B------:R0:W-:Y:S02]  /*0eb0*/  STL [R84], R3 ;  /* 0x0000000354007387 */ /* 0x0001e40000100800 */
[----:B------:R-:W-:-:S07]  /*0ec0*/  LEPC R20, `(.L_x_9) ;  /* 0x000000001014794e */ /* 0x000fce0000000000 */
[----:B01----:R-:W-:Y:S05]  /*0ed0*/  CALL.ABS.NOINC R6 ;  /* 0x0000000006007343 */ /* 0x003fea0003c00000 */
.L_x_9:
[----:B------:R-:W-:Y:S01]  /*0ee0*/  IMAD.MOV.U32 R16, RZ, RZ, 0x6a ;  /* 0x0000006aff107424 */ /* 0x000fe200078e00ff */
[----:B------:R-:W-:Y:S01]  /*0ef0*/  PRMT R82, RZ, 0x7610, R82 ;  /* 0x00007610ff527816 */ /* 0x000fe20000000052 */
[----:B------:R-:W-:Y:S01]  /*0f00*/  IMAD.MOV.U32 R17, RZ, RZ, 0x9 ;  /* 0x00000009ff117424 */ /* 0x000fe200078e00ff */
[----:B------:R-:W-:Y:S01]  /*0f10*/  PRMT R81, RZ, 0x7610, R81 ;  /* 0x00007610ff517816 */ /* 0x000fe20000000051 */
[----:B------:R-:W-:Y:S01]  /*0f20*/  IMAD.MOV.U32 R18, RZ, RZ, 0xe6 ;  /* 0x000000e6ff127424 */ /* 0x000fe200078e00ff */
[----:B------:R-:W-:Y:S01]  /*0f30*/  PRMT R80, RZ, 0x7610, R80 ;  /* 0x00007610ff507816 */ /* 0x000fe20000000050 */
[----:B------:R-:W-:Y:S01]  /*0f40*/  IMAD.MOV.U32 R19, RZ, RZ, 0x67 ;  /* 0x00000067ff137424 */ /* 0x000fe200078e00ff */
        /* <DEDUP_REMOVED lines=54> */
[----:B------:R-:W-:Y:S01]  /*12b0*/  PRMT R23, RZ, 0x7610, R23 ;  /* 0x00007610ff177816 */ /* 0x000fe20000000017 */
[----:B------:R-:W-:Y:S06]  /*12c0*/  BRA `(.L_x_4) ;  /* 0x0000000400b07947 */ /* 0x000fec0003800000 */
.L_x_2:
[----:B------:R-:W-:Y:S01]  /*12d0*/  UISETP.NE.AND UP0, UPT, UR38, URZ, UPT ;  /* 0x000000ff2600728c */ /* 0x000fe2000bf05270 */
[----:B------:R-:W-:Y:S02]  /*12e0*/  CS2R R4, SRZ ;  /* 0x0000000000047805 */ /* 0x000fe4000001ff00 */
[----:B------:R-:W-:Y:S02]  /*12f0*/  CS2R R6, SRZ ;  /* 0x0000000000067805 */ /* 0x000fe4000001ff00 */
[----:B------:R-:W-:Y:S02]  /*1300*/  CS2R R8, SRZ ;  /* 0x0000000000087805 */ /* 0x000fe4000001ff00 */
[----:B------:R-:W-:Y:S02]  /*1310*/  CS2R R10, SRZ ;  /* 0x00000000000a7805 */ /* 0x000fe4000001ff00 */
[----:B------:R-:W-:Y:S02]  /*1320*/  CS2R R12, SRZ ;  /* 0x00000000000c7805 */ /* 0x000fe4000001ff00 */
[----:B------:R-:W-:-:S02]  /*1330*/  CS2R R14, SRZ ;  /* 0x00000000000e7805 */ /* 0x000fc4000001ff00 */
[----:B------:R-:W-:Y:S02]  /*1340*/  CS2R R16, SRZ ;  /* 0x0000000000107805 */ /* 0x000fe4000001ff00 */
[----:B------:R-:W-:Y:S01]  /*1350*/  CS2R R18, SRZ ;  /* 0x0000000000127805 */ /* 0x000fe2000001ff00 */
[----:B------:R-:W-:Y:S06]  /*1360*/  BRA.U !UP0, `(.L_x_10) ;  /* 0x0000000108487547 */ /* 0x000fec000b800000 */
[----:B------:R-:W-:Y:S01]  /*1370*/  BSSY.RECONVERGENT B0, `(.L_x_11) ;  /* 0x000000d000007945 */ /* 0x000fe20003800200 */
[----:B------:R-:W-:Y:S02]  /*1380*/  IMAD.MOV.U32 R7, RZ, RZ, RZ ;  /* 0x000000ffff077224 */ /* 0x000fe400078e00ff */
[----:B------:R-:W-:-:S07]  /*1390*/  IMAD.MOV.U32 R0, RZ, RZ, RZ ;  /* 0x000000ffff007224 */ /* 0x000fce00078e00ff */
.L_x_12:
[----:B0--3--:R-:W-:-:S04]  /*13a0*/  IADD3 R4, P0, PT, R7, UR40, RZ ;  /* 0x0000002807047c10 */ /* 0x009fc8000ff1e0ff */
[----:B------:R-:W-:-:S05]  /*13b0*/  IADD3.X R5, PT, PT, R0, UR41, RZ, P0, !PT ;  /* 0x0000002900057c10 */ /* 0x000fca00087fe4ff */
[----:B------:R-:W3:Y:S01]  /*13c0*/  LDG.E.U8.CONSTANT R4, desc[UR36][R4.64] ;  /* 0x0000002404047981 */ /* 0x000ee2000c1e9100 */
[C---:B------:R-:W-:Y:S01]  /*13d0*/  IMAD.IADD R3, R7.reuse, 0x1, R84 ;  /* 0x0000000107037824 */ /* 0x040fe200078e0254 */
[----:B------:R-:W-:-:S05]  /*13e0*/  IADD3 R7, P0, PT, R7, 0x1, RZ ;  /* 0x0000000107077810 */ /* 0x000fca0007f1e0ff */
[----:B------:R-:W-:Y:S01]  /*13f0*/  IMAD.X R0, RZ, RZ, R0, P0 ;  /* 0x000000ffff007224 */ /* 0x000fe200000e0600 */
[----:B------:R-:W-:-:S04]  /*1400*/  ISETP.GE.U32.AND P0, PT, R7, UR38, PT ;  /* 0x0000002607007c0c */ /* 0x000fc8000bf06070 */
[----:B------:R-:W-:Y:S01]  /*1410*/  ISETP.GE.U32.AND.EX P0, PT, R0, RZ, PT, P0 ;  /* 0x000000ff0000720c */ /* 0x000fe20003f06100 */
[----:B---3--:R3:W-:-:S12]  /*1420*/  STL.U8 [R3], R4 ;  /* 0x0000000403007387 */ /* 0x0087d80000100000 */
[----:B------:R-:W-:Y:S05]  /*1430*/  @!P0 BRA `(.L_x_12) ;  /* 0xfffffffc00d88947 */ /* 0x000fea000383ffff */
[----:B------:R-:W-:Y:S05]  /*1440*/  BSYNC.RECONVERGENT B0 ;  /* 0x0000000000007941 */ /* 0x000fea0003800200 */
.L_x_11:
[----:B------:R4:W5:Y:S04]  /*1450*/  LDL.128 R16, [R84] ;  /* 0x0000000054107983 */ /* 0x0009680000100c00 */
[----:B------:R4:W5:Y:S04]  /*1460*/  LDL.128 R12, [R84+0x10] ;  /* 0x00001000540c7983 */ /* 0x0009680000100c00 */
[----:B------:R4:W5:Y:S04]  /*1470*/  LDL.128 R8, [R84+0x20] ;  /* 0x0000200054087983 */ /* 0x0009680000100c00 */
[----:B---3--:R4:W5:Y:S02]  /*1480*/  LDL.128 R4, [R84+0x30] ;  /* 0x0000300054047983 */ /* 0x0089640000100c00 */
.L_x_10:
[C---:B-----5:R-:W-:Y:S02]  /*1490*/  PRMT R36, R12.reuse, 0x7770, RZ ;  /* 0x000077700c247816 */ /* 0x060fe400000000ff */
[C---:B------:R-:W-:Y:S02]  /*14a0*/  PRMT R37, R12.reuse, 0x7771, RZ ;  /* 0x000077710c257816 */ /* 0x040fe400000000ff */
[----:B------:R-:W-:Y:S02]  /*14b0*/  PRMT R38, R12, 0x7772, RZ ;  /* 0x000077720c267816 */ /* 0x000fe400000000ff */
[C---:B------:R-:W-:Y:S02]  /*14c0*/  PRMT R40, R13.reuse, 0x7770, RZ ;  /* 0x000077700d287816 */ /* 0x040fe400000000ff */
[C---:B------:R-:W-:Y:S02]  /*14d0*/  PRMT R41, R13.reuse, 0x7771, RZ ;  /* 0x000077710d297816 */ /* 0x040fe400000000ff */
[----:B------:R-:W-:-:S02]  /*14e0*/  PRMT R42, R13, 0x7772, RZ ;  /* 0x000077720d2a7816 */ /* 0x000fc400000000ff */
[C---:B------:R-:W-:Y:S02]  /*14f0*/  PRMT R44, R14.reuse, 0x7770, RZ ;  /* 0x000077700e2c7816 */ /* 0x040fe400000000ff */
        /* <DEDUP_REMOVED lines=31> */
[C---:B------:R-:W-:Y:S02]  /*16f0*/  PRMT R20, R16.reuse, 0x7772, RZ ;  /* 0x0000777210147816 */ /* 0x040fe400000000ff */
[----:B------:R-:W-:Y:S02]  /*1700*/  PRMT R21, R16, 0x7773, RZ ;  /* 0x0000777310157816 */ /* 0x000fe400000000ff */
[----:B------:R-:W-:Y:S02]  /*1710*/  PRMT R12, R12, 0x7773, RZ ;  /* 0x000077730c0c7816 */ /* 0x000fe400000000ff */
[----:B------:R-:W-:-:S02]  /*1720*/  PRMT R13, R13, 0x7773, RZ ;  /* 0x000077730d0d7816 */ /* 0x000fc400000000ff */
[----:B------:R-:W-:Y:S02]  /*1730*/  PRMT R14, R14, 0x7773, RZ ;  /* 0x000077730e0e7816 */ /* 0x000fe400000000ff */
[----:B------:R-:W-:Y:S02]  /*1740*/  PRMT R15, R15, 0x7773, RZ ;  /* 0x000077730f0f7816 */ /* 0x000fe400000000ff */
[----:B------:R-:W-:Y:S02]  /*1750*/  PRMT R8, R8, 0x7773, RZ ;  /* 0x0000777308087816 */ /* 0x000fe400000000ff */
[----:B------:R-:W-:Y:S02]  /*1760*/  PRMT R9, R9, 0x7773, RZ ;  /* 0x0000777309097816 */ /* 0x000fe400000000ff */
[----:B------:R-:W-:Y:S02]  /*1770*/  PRMT R10, R10, 0x7773, RZ ;  /* 0x000077730a0a7816 */ /* 0x000fe400000000ff */
[----:B------:R-:W-:-:S02]  /*1780*/  PRMT R11, R11, 0x7773, RZ ;  /* 0x000077730b0b7816 */ /* 0x000fc400000000ff */
[----:B------:R-:W-:Y:S02]  /*1790*/  PRMT R4, R4, 0x7773, RZ ;  /* 0x0000777304047816 */ /* 0x000fe400000000ff */
[----:B------:R-:W-:Y:S02]  /*17a0*/  PRMT R5, R5, 0x7773, RZ ;  /* 0x0000777305057816 */ /* 0x000fe400000000ff */
[----:B------:R-:W-:Y:S02]  /*17b0*/  PRMT R6, R6, 0x7773, RZ ;  /* 0x0000777306067816 */ /* 0x000fe400000000ff */
[----:B------:R-:W-:Y:S02]  /*17c0*/  PRMT R7, R7, 0x7773, RZ ;  /* 0x0000777307077816 */ /* 0x000fe400000000ff */
[C---:B------:R-:W-:Y:S02]  /*17d0*/  PRMT R22, R17.reuse, 0x7770, RZ ;  /* 0x0000777011167816 */ /* 0x040fe400000000ff */
[----:B------:R-:W-:-:S02]  /*17e0*/  PRMT R23, R17, 0x7771, RZ ;  /* 0x0000777111177816 */ /* 0x000fc400000000ff */
[C---:B------:R-:W-:Y:S02]  /*17f0*/  PRMT R24, R17.reuse, 0x7772, RZ ;  /* 0x0000777211187816 */ /* 0x040fe400000000ff */
[----:B------:R-:W-:Y:S02]  /*1800*/  PRMT R27, R17, 0x7773, RZ ;  /* 0x00007773111b7816 */ /* 0x000fe400000000ff */
[C---:B------:R-:W-:Y:S02]  /*1810*/  PRMT R28, R18.reuse, 0x7770, RZ ;  /* 0x00007770121c7816 */ /* 0x040fe400000000ff */
[C---:B------:R-:W-:Y:S02]  /*1820*/  PRMT R29, R18.reuse, 0x7771, RZ ;  /* 0x00007771121d7816 */ /* 0x040fe400000000ff */
[C---:B------:R-:W-:Y:S02]  /*1830*/  PRMT R30, R18.reuse, 0x7772, RZ ;  /* 0x00007772121e7816 */ /* 0x040fe400000000ff */
[----:B------:R-:W-:-:S02]  /*1840*/  PRMT R31, R18, 0x7773, RZ ;  /* 0x00007773121f7816 */ /* 0x000fc400000000ff */
[C---:B------:R-:W-:Y:S02]  /*1850*/  PRMT R32, R19.reuse, 0x7770, RZ ;  /* 0x0000777013207816 */ /* 0x040fe400000000ff */
[C---:B------:R-:W-:Y:S02]  /*1860*/  PRMT R33, R19.reuse, 0x7771, RZ ;  /* 0x0000777113217816 */ /* 0x040fe400000000ff */
[C---:B------:R-:W-:Y:S02]  /*1870*/  PRMT R34, R19.reuse, 0x7772, RZ ;  /* 0x0000777213227816 */ /* 0x040fe400000000ff */
[----:B------:R-:W-:Y:S02]  /*1880*/  PRMT R35, R19, 0x7773, RZ ;  /* 0x0000777313237816 */ /* 0x000fe400000000ff */
[----:B------:R-:W-:Y:S02]  /*1890*/  PRMT R16, R0, 0x7610, R16 ;  /* 0x0000761000107816 */ /* 0x000fe40000000010 */
[----:B------:R-:W-:-:S02]  /*18a0*/  PRMT R17, R3, 0x7610, R17 ;  /* 0x0000761003117816 */ /* 0x000fc40000000011 */
[----:B------:R-:W-:Y:S02]  /*18b0*/  PRMT R18, R20, 0x7610, R18 ;  /* 0x0000761014127816 */ /* 0x000fe40000000012 */
[----:B------:R-:W-:Y:S02]  /*18c0*/  PRMT R19, R21, 0x7610, R19 ;  /* 0x0000761015137816 */ /* 0x000fe40000000013 */
[----:B------:R-:W-:Y:S02]  /*18d0*/  PRMT R39, R12, 0x7610, R39 ;  /* 0x000076100c277816 */ /* 0x000fe40000000027 */
[----:B------:R-:W-:Y:S02]  /*18e0*/  PRMT R43, R13, 0x7610, R43 ;  /* 0x000076100d2b7816 */ /* 0x000fe4000000002b */
        /* <DEDUP_REMOVED lines=9> */
[----:B------:R-:W-:-:S07]  /*1980*/  PRMT R83, R7, 0x7610, R83 ;  /* 0x0000761007537816 */ /* 0x000fce0000000053 */
.L_x_4:
[----:B0-----:R-:W-:Y:S05]  /*1990*/  BSYNC.RECONVERGENT B6 ;  /* 0x0000000000067941 */ /* 0x001fea0003800200 */
.L_x_1:
[----:B------:R-:W-:Y:S01]  /*19a0*/  MOV R6, 0x0 ;  /* 0x0000000000067802 */ /* 0x000fe20000000f00 */
[----:B------:R-:W-:Y:S02]  /*19b0*/  IMAD.MOV.U32 R4, RZ, RZ, 0x40 ;  /* 0x00000040ff047424 */ /* 0x000fe400078e00ff */
[----:B------:R-:W-:-:S03]  /*19c0*/  IMAD.MOV.U32 R5, RZ, RZ, RZ ;  /* 0x000000ffff057224 */ /* 0x000fc600078e00ff */
[----:B------:R-:W0:Y:S04]  /*19d0*/  LDC.64 R6, c[0x4][R6] ;  /* 0x0100000006067b82 */ /* 0x000e280000000a00 */
[----:B------:R-:W-:-:S07]  /*19e0*/  LEPC R20, `(.L_x_13) ;  /* 0x000000001014794e */ /* 0x000fce0000000000 */
[----:B012-4-:R-:W-:Y:S05]  /*19f0*/  CALL.ABS.NOINC R6 ;  /* 0x0000000006007343 */ /* 0x017fea0003c00000 */
.L_x_13:
[----:B------:R-:W-:Y:S01]  /*1a00*/  ISETP.NE.U32.AND P0, PT, R4, RZ, PT ;  /* 0x000000ff0400720c */ /* 0x000fe20003f05070 */
[----:B------:R-:W-:Y:S01]  /*1a10*/  BSSY.RECONVERGENT B6, `(.L_x_14) ;  /* 0x00000bb000067945 */ /* 0x000fe20003800200 */
[----:B------:R-:W-:Y:S02]  /*1a20*/  IMAD.MOV.U32 R8, RZ, RZ, R4 ;  /* 0x000000ffff087224 */ /* 0x000fe400078e0004 */
[----:B------:R-:W-:Y:S01]  /*1a30*/  ISETP.NE.AND.EX P0, PT, R5, RZ, PT, P0 ;  /* 0x000000ff0500720c */ /* 0x000fe20003f05300 */
[----:B------:R-:W-:-:S12]  /*1a40*/  IMAD.MOV.U32 R9, RZ, RZ, R5 ;  /* 0x000000ffff097224 */ /* 0x000fd800078e0005 */
[----:B------:R-:W-:Y:S05]  /*1a50*/  @!P0 BRA `(.L_x_15) ;  /* 0x0000000800d88947 */ /* 0x000fea0003800000 */
[----:B------:R-:W-:Y:S01]  /*1a60*/  IMAD.U32 R5, R23, 0x10000, RZ ;  /* 0x0001000017057824 */ /* 0x000fe200078e00ff */
[----:B------:R-:W-:Y:S01]  /*1a70*/  LOP3.LUT R4, R22, 0xffff, RZ, 0xc0, !PT ;  /* 0x0000ffff16047812 */ /* 0x000fe200078ec0ff */
[----:B------:R-:W-:Y:S01]  /*1a80*/  IMAD.U32 R3, R17, 0x10000, RZ ;  /* 0x0001000011037824 */ /* 0x000fe200078e00ff */
[----:B------:R-:W-:Y:S01]  /*1a90*/  LOP3.LUT R0, R16, 0xffff, RZ, 0xc0, !PT ;  /* 0x0000ffff10007812 */ /* 0x000fe200078ec0ff */
[----:B------:R-:W-:Y:S01]  /*1aa0*/  IMAD.U32 R6, R29, 0x10000, RZ ;  /* 0x000100001d067824 */ /* 0x000fe200078e00ff */
[----:B------:R-:W-:Y:S01]  /*1ab0*/  LOP3.LUT R5, R5, 0xff0000, RZ, 0xc0, !PT ;  /* 0x00ff000005057812 */ /* 0x000fe200078ec0ff */
[----:B------:R-:W-:Y:S01]  /*1ac0*/  IMAD.SHL.U32 R4, R4, 0x1000000, RZ ;  /* 0x0100000004047824 */ /* 0x000fe200078e00ff */
[----:B------:R-:W-:Y:S01]  /*1ad0*/  LOP3.LUT R3, R3, 0xff0000, RZ, 0xc0, !PT ;  /* 0x00ff000003037812 */ /* 0x000fe200078ec0ff */
[----:B------:R-:W-:Y:S01]  /*1ae0*/  IMAD.SHL.U32 R0, R0, 0x1000000, RZ ;  /* 0x0100000000007824 */ /* 0x000fe200078e00ff */
[----:B------:R-:W-:Y:S01]  /*1af0*/  LOP3.LUT R5, R5, 0x360000, RZ, 0x3c, !PT ;  /* 0x0036000005057812 */ /* 0x000fe200078e3cff */
[----:B------:R-:W-:Y:S01]  /*1b00*/  IMAD.U32 R7, R33, 0x10000, RZ ;  /* 0x0001000021077824 */ /* 0x000fe200078e00ff */
[----:B------:R-:W-:Y:S01]  /*1b10*/  LOP3.LUT R3, R3, 0x360000, RZ, 0x3c, !PT ;  /* 0x0036000003037812 */ /* 0x000fe200078e3cff */
[----:B------:R-:W-:Y:S01]  /*1b20*/  IMAD.U32 R21, R65, 0x10000, RZ ;  /* 0x0001000041157824 */ /* 0x000fe200078e00ff */
[----:B------:R-:W-:Y:S01]  /*1b30*/  LOP3.LUT R20, R5, 0x36000000, R4, 0xf6, !PT ;  /* 0x3600000005147812 */ /* 0x000fe200078ef604 */
[----:B------:R-:W-:Y:S01]  /*1b40*/  IMAD.U32 R5, R37, 0x10000, RZ ;  /* 0x0001000025057824 */ /* 0x000fe200078e00ff */
[----:B------:R-:W-:-:S02]  /*1b50*/  LOP3.LUT R3, R3, 0x36000000, R0, 0xf6, !PT ;  /* 0x3600000003037812 */ /* 0x000fc400078ef600 */
[----:B------:R-:W-:Y:S02]  /*1b60*/  LOP3.LUT R0, R28, 0xffff, RZ, 0xc0, !PT ;  /* 0x0000ffff1c007812 */ /* 0x000fe400078ec0ff */
[----:B------:R-:W-:Y:S02]  /*1b70*/  LOP3.LUT R6, R6, 0xff0000, RZ, 0xc0, !PT ;  /* 0x00ff000006067812 */ /* 0x000fe400078ec0ff */
[----:B------:R-:W-:Y:S01]  /*1b80*/  LOP3.LUT R4, R36, 0xffff, RZ, 0xc0, !PT ;  /* 0x0000ffff24047812 */ /* 0x000fe200078ec0ff */
[----:B------:R-:W-:Y:S01]  /*1b90*/  IMAD.SHL.U32 R0, R0, 0x1000000, RZ ;  /* 0x0100000000007824 */ /* 0x000fe200078e00ff */
[----:B------:R-:W-:Y:S02]  /*1ba0*/  LOP3.LUT R5, R5, 0xff0000, RZ, 0xc0, !PT ;  /* 0x00ff000005057812 */ /* 0x000fe400078ec0ff */
[----:B------:R-:W-:Y:S01]  /*1bb0*/  LOP3.LUT R11, R7, 0xff0000, RZ, 0xc0, !PT ;  /* 0x00ff0000070b7812 */ /* 0x000fe200078ec0ff */
[----:B------:R-:W-:Y:S01]  /*1bc0*/  IMAD.SHL.U32 R4, R4, 0x1000000, RZ ;  /* 0x0100000004047824 */ /* 0x000fe200078e00ff */
[----:B------:R-:W-:-:S02]  /*1bd0*/  LOP3.LUT R7, R6, 0x360000, RZ, 0x3c, !PT ;  /* 0x0036000006077812 */ /* 0x000fc400078e3cff */
[----:B------:R-:W-:Y:S02]  /*1be0*/  LOP3.LUT R5, R5, 0x360000, RZ, 0x3c, !PT ;  /* 0x0036000005057812 */ /* 0x000fe400078e3cff */
[----:B------:R-:W-:Y:S01]  /*1bf0*/  LOP3.LUT R0, R7, 0x36000000, R0, 0xf6, !PT ;  /* 0x3600000007007812 */ /* 0x000fe200078ef600 */
[----:B------:R-:W-:Y:S01]  /*1c00*/  IMAD.U32 R7, R41, 0x10000, RZ ;  /* 0x0001000029077824 */ /* 0x000fe200078e00ff */
[----:B------:R-:W-:Y:S01]  /*1c10*/  LOP3.LUT R13, R5, 0x36000000, R4, 0xf6, !PT ;  /* 0x36000000050d7812 */ /* 0x000fe200078ef604 */
[----:B------:R-:W-:Y:S01]  /*1c20*/  IMAD.U32 R4, R45, 0x10000, RZ ;  /* 0x000100002d047824 */ /* 0x000fe200078e00ff */
[----:B------:R-:W-:Y:S02]  /*1c30*/  LOP3.LUT R6, R40, 0xffff, RZ, 0xc0, !PT ;  /* 0x0000ffff28067812 */ /* 0x000fe400078ec0ff */
[----:B------:R-:W-:Y:S02]  /*1c40*/  LOP3.LUT R7, R7, 0xff0000, RZ, 0xc0, !PT ;  /* 0x00ff000007077812 */ /* 0x000fe400078ec0ff */
[----:B------:R-:W-:Y:S01]  /*1c50*/  LOP3.LUT R5, R4, 0xff0000, RZ, 0xc0, !PT ;  /* 0x00ff000004057812 */ /* 0x000fe200078ec0ff */
[----:B------:R-:W-:Y:S01]  /*1c60*/  IMAD.SHL.U32 R6, R6, 0x1000000, RZ ;  /* 0x0100000006067824 */ /* 0x000fe200078e00ff */
[----:B------:R-:W-:-:S02]  /*1c70*/  LOP3.LUT R4, R44, 0xffff, RZ, 0xc0, !PT ;  /* 0x0000ffff2c047812 */ /* 0x000fc400078ec0ff */
[----:B------:R-:W-:Y:S02]  /*1c80*/  LOP3.LUT R7, R7, 0x360000, RZ, 0x3c, !PT ;  /* 0x0036000007077812 */ /* 0x000fe400078e3cff */
[----:B------:R-:W-:Y:S01]  /*1c90*/  LOP3.LUT R5, R5, 0x360000, RZ, 0x3c, !PT ;  /* 0x0036000005057812 */ /* 0x000fe200078e3cff */
[----:B------:R-:W-:Y:S01]  /*1ca0*/  IMAD.SHL.U32 R4, R4, 0x1000000, RZ ;  /* 0x0100000004047824 */ /* 0x000fe200078e00ff */
[----:B------:R-:W-:Y:S01]  /*1cb0*/  LOP3.LUT R14, R7, 0x36000000, R6, 0xf6, !PT ;  /* 0x36000000070e7812 */ /* 0x000fe200078ef606 */
[----:B------:R-:W-:Y:S01]  /*1cc0*/  IMAD.U32 R7, R49, 0x10000, RZ ;  /* 0x0001000031077824 */ /* 0x000fe200078e00ff */
[----:B------:R-:W-:Y:S02]  /*1cd0*/  LOP3.LUT R10, R32, 0xffff, RZ, 0xc0, !PT ;  /* 0x0000ffff200a7812 */ /* 0x000fe400078ec0ff */
[----:B------:R-:W-:Y:S02]  /*1ce0*/  LOP3.LUT R6, R48, 0xffff, RZ, 0xc0, !PT ;  /* 0x0000ffff30067812 */ /* 0x000fe400078ec0ff */
[----:B------:R-:W-:Y:S01]  /*1cf0*/  LOP3.LUT R12, R5, 0x36000000, R4, 0xf6, !PT ;  /* 0x36000000050c7812 */ /* 0x000fe200078ef604 */
[----:B------:R-:W-:Y:S01]  /*1d00*/  IMAD.U32 R4, R53, 0x10000, RZ ;  /* 0x0001000035047824 */ /* 0x000fe200078e00ff */
[----:B------:R-:W-:Y:S01]  /*1d10*/  LOP3.LUT R7, R7, 0xff0000, RZ, 0xc0, !PT ;  /* 0x00ff000007077812 */ /* 0x000fe200078ec0ff */
[----:B------:R-:W-:Y:S01]  /*1d20*/  IMAD.SHL.U32 R10, R10, 0x1000000, RZ ;  /* 0x010000000a0a7824 */ /* 0x000fe200078e00ff */
[----:B------:R-:W-:Y:S01]  /*1d30*/  LOP3.LUT R11, R11, 0x360000, RZ, 0x3c, !PT ;  /* 0x003600000b0b7812 */ /* 0x000fe200078e3cff */
[----:B------:R-:W-:Y:S01]  /*1d40*/  IMAD.SHL.U32 R6, R6, 0x1000000, RZ ;  /* 0x0100000006067824 */ /* 0x000fe200078e00ff */
[----:B------:R-:W-:-:S02]  /*1d50*/  LOP3.LUT R7, R7, 0x360000, RZ, 0x3c, !PT ;  /* 0x0036000007077812 */ /* 0x000fc400078e3cff */
[----:B------:R-:W-:Y:S02]  /*1d60*/  LOP3.LUT R5, R4, 0xff0000, RZ, 0xc0, !PT ;  /* 0x00ff000004057812 */ /* 0x000fe400078ec0ff */
[----:B------:R-:W-:Y:S02]  /*1d70*/  LOP3.LUT R4, R52, 0xffff, RZ, 0xc0, !PT ;  /* 0x0000ffff34047812 */ /* 0x000fe400078ec0ff */
[----:B------:R-:W-:Y:S02]  /*1d80*/  LOP3.LUT R15, R11, 0x36000000, R10, 0xf6, !PT ;  /* 0x360000000b0f7812 */ /* 0x000fe400078ef60a */
[----:B------:R-:W-:Y:S01]  /*1d90*/  LOP3.LUT R11, R7, 0x36000000, R6, 0xf6, !PT ;  /* 0x36000000070b7812 */ /* 0x000fe200078ef606 */
[----:B------:R-:W-:Y:S01]  /*1da0*/  IMAD.U32 R7, R57, 0x10000, RZ ;  /* 0x0001000039077824 */ /* 0x000fe200078e00ff */
[----:B------:R-:W-:Y:S01]  /*1db0*/  LOP3.LUT R6, R56, 0xffff, RZ, 0xc0, !PT ;  /* 0x0000ffff38067812 */ /* 0x000fe200078ec0ff */
[----:B------:R-:W-:Y:S01]  /*1dc0*/  IMAD.SHL.U32 R4, R4, 0x1000000, RZ ;  /* 0x0100000004047824 */ /* 0x000fe200078e00ff */
[----:B------:R-:W-:-:S02]  /*1dd0*/  LOP3.LUT R5, R5, 0x360000, RZ, 0x3c, !PT ;  /* 0x0036000005057812 */ /* 0x000fc400078e3cff */
[----:B------:R-:W-:Y:S01]  /*1de0*/  LOP3.LUT R10, R7, 0xff0000, RZ, 0xc0, !PT ;  /* 0x00ff0000070a7812 */ /* 0x000fe200078ec0ff */
[----:B------:R-:W-:Y:S01]  /*1df0*/  IMAD.SHL.U32 R7, R6, 0x1000000, RZ ;  /* 0x0100000006077824 */ /* 0x000fe200078e00ff */
[----:B------:R-:W-:Y:S01]  /*1e00*/  LOP3.LUT R6, R5, 0x36000000, R4, 0xf6, !PT ;  /* 0x3600000005067812 */ /* 0x000fe200078ef604 */
[----:B------:R-:W-:Y:S01]  /*1e10*/  IMAD.U32 R4, R61, 0x10000, RZ ;  /* 0x000100003d047824 */ /* 0x000fe200078e00ff */
[----:B------:R-:W-:Y:S02]  /*1e20*/  LOP3.LUT R10, R10, 0x360000, RZ, 0x3c, !PT ;  /* 0x003600000a0a7812 */ /* 0x000fe400078e3cff */
[----:B------:R-:W-:Y:S02]  /*1e30*/  LOP3.LUT R84, R21, 0xff0000, RZ, 0xc0, !PT ;  /* 0x00ff000015547812 */ /* 0x000fe400078ec0ff */
[----:B------:R-:W-:Y:S02]  /*1e40*/  LOP3.LUT R5, R4, 0xff0000, RZ, 0xc0, !PT ;  /* 0x00ff000004057812 */ /* 0x000fe400078ec0ff */
[----:B------:R-:W-:-:S02]  /*1e50*/  LOP3.LUT R4, R60, 0xffff, RZ, 0xc0, !PT ;  /* 0x0000ffff3c047812 */ /* 0x000fc400078ec0ff */
[----:B------:R-:W-:Y:S02]  /*1e60*/  LOP3.LUT R7, R10, 0x36000000, R7, 0xf6, !PT ;  /* 0x360000000a077812 */ /* 0x000fe400078ef607 */
[----:B------:R-:W-:Y:S01]  /*1e70*/  LOP3.LUT R10, R64, 0xffff, RZ, 0xc0, !PT ;  /* 0x0000ffff400a7812 */ /* 0x000fe200078ec0ff */
[----:B------:R-:W-:Y:S01]  /*1e80*/  IMAD.SHL.U32 R4, R4, 0x1000000, RZ ;  /* 0x0100000004047824 */ /* 0x000fe200078e00ff */
[----:B------:R-:W-:Y:S02]  /*1e90*/  LOP3.LUT R5, R5, 0x360000, RZ, 0x3c, !PT ;  /* 0x0036000005057812 */ /* 0x000fe400078e3cff */
[----:B------:R-:W-:Y:S01]  /*1ea0*/  LOP3.LUT R84, R84, 0x360000, RZ, 0x3c, !PT ;  /* 0x0036000054547812 */ /* 0x000fe200078e3cff */
[----:B------:R-:W-:Y:S01]  /*1eb0*/  IMAD.SHL.U32 R21, R10, 0x1000000, RZ ;  /* 0x010000000a157824 */ /* 0x000fe200078e00ff */
[----:B------:R-:W-:Y:S02]  /*1ec0*/  LOP3.LUT R10, R5, 0x36000000, R4, 0xf6, !PT ;  /* 0x36000000050a7812 */ /* 0x000fe400078ef604 */
[----:B------:R-:W-:-:S02]  /*1ed0*/  PRMT R4, R18, 0x7604, RZ ;  /* 0x0000760412047816 */ /* 0x000fc400000000ff */
[----:B------:R-:W-:Y:S02]  /*1ee0*/  LOP3.LUT R5, R84, 0x36000000, R21, 0xf6, !PT ;  /* 0x3600000054057812 */ /* 0x000fe400078ef615 */
[----:B------:R-:W-:Y:S02]  /*1ef0*/  LOP3.LUT R4, R3, 0x3600, R4, 0xf6, !PT ;  /* 0x0000360003047812 */ /* 0x000fe400078ef604 */
[----:B------:R-:W-:Y:S02]  /*1f00*/  LOP3.LUT R3, R19, 0x36, RZ, 0x3c, !PT ;  /* 0x0000003613037812 */ /* 0x000fe400078e3cff */
[----:B------:R-:W-:Y:S02]  /*1f10*/  PRMT R84, R38, 0x7604, RZ ;  /* 0x0000760426547816 */ /* 0x000fe400000000ff */
[----:B------:R-:W-:Y:S01]  /*1f20*/  LOP3.LUT R21, R4, 0xff, R3, 0xf8, !PT ;  /* 0x000000ff04157812 */ /* 0x000fe200078ef803 */
[----:B------:R-:W-:Y:S01]  /*1f30*/  IMAD.U32 R3, R69, 0x10000, RZ ;  /* 0x0001000045037824 */ /* 0x000fe200078e00ff */
[----:B------:R-:W-:-:S03]  /*1f40*/  PRMT R89, R54, 0x7604, RZ ;  /* 0x0000760436597816 */ /* 0x000fc600000000ff */
[----:B------:R0:W-:Y:S01]  /*1f50*/  ST.E desc[UR36][R8.64], R21 ;  /* 0x0000001508007985 */ /* 0x0001e2000c101924 */
[----:B------:R-:W-:Y:S02]  /*1f60*/  LOP3.LUT R4, R3, 0xff0000, RZ, 0xc0, !PT ;  /* 0x00ff000003047812 */ /* 0x000fe400078ec0ff */
[----:B------:R-:W-:Y:S02]  /*1f70*/  LOP3.LUT R3, R68, 0xffff, RZ, 0xc0, !PT ;  /* 0x0000ffff44037812 */ /* 0x000fe400078ec0ff */
[----:B------:R-:W-:Y:S02]  /*1f80*/  LOP3.LUT R4, R4, 0x360000, RZ, 0x3c, !PT ;  /* 0x0036000004047812 */ /* 0x000fe400078e3cff */
[----:B------:R-:W-:Y:S01]  /*1f90*/  LOP3.LUT R6, R6, 0x3600, R89, 0xf6, !PT ;  /* 0x0000360006067812 */ /* 0x000fe200078ef659 */
[----:B------:R-:W-:Y:S01]  /*1fa0*/  IMAD.SHL.U32 R3, R3, 0x1000000, RZ ;  /* 0x0100000003037824 */ /* 0x000fe200078e00ff */
[----:B------:R-:W-:Y:S02]  /*1fb0*/  PRMT R89, R62, 0x7604, RZ ;  /* 0x000076043e597816 */ /* 0x000fe400000000ff */
[----:B0-----:R-:W-:-:S02]  /*1fc0*/  PRMT R21, R30, 0x7604, RZ ;  /* 0x000076041e157816 */ /* 0x001fc400000000ff */
[----:B------:R-:W-:Y:S02]  /*1fd0*/  LOP3.LUT R4, R4, 0x36000000, R3, 0xf6, !PT ;  /* 0x3600000004047812 */ /* 0x000fe400078ef603 */
[----:B------:R-:W-:Y:S02]  /*1fe0*/  PRMT R3, R24, 0x7604, RZ ;  /* 0x0000760418037816 */ /* 0x000fe400000000ff */
[----:B------:R-:W-:Y:S02]  /*1ff0*/  LOP3.LUT R21, R0, 0x3600, R21, 0xf6, !PT ;  /* 0x0000360000157812 */ /* 0x000fe400078ef615 */
[----:B------:R-:W-:Y:S02]  /*2000*/  LOP3.LUT R20, R20, 0x3600, R3, 0xf6, !PT ;  /* 0x0000360014147812 */ /* 0x000fe400078ef603 */
[----:B------:R-:W-:Y:S02]  /*2010*/  LOP3.LUT R3, R27, 0x36, RZ, 0x3c, !PT ;  /* 0x000000361b037812 */ /* 0x000fe400078e3cff */
[----:B------:R-:W-:-:S02]  /*2020*/  LOP3.LUT R0, R31, 0x36, RZ, 0x3c, !PT ;  /* 0x000000361f007812 */ /* 0x000fc400078e3cff */
[----:B------:R-:W-:Y:S01]  /*2030*/  LOP3.LUT R85, R20, 0xff, R3, 0xf8, !PT ;  /* 0x000000ff14557812 */ /* 0x000fe200078ef803 */
[----:B------:R-:W-:Y:S01]  /*2040*/  IMAD.U32 R3, R73, 0x10000, RZ ;  /* 0x0001000049037824 */ /* 0x000fe200078e00ff */
[----:B------:R-:W-:Y:S01]  /*2050*/  LOP3.LUT R21, R21, 0xff, R0, 0xf8, !PT ;  /* 0x000000ff15157812 */ /* 0x000fe200078ef800 */
[----:B------:R-:W-:Y:S01]  /*2060*/  IMAD.U32 R0, R77, 0x10000, RZ ;  /* 0x000100004d007824 */ /* 0x000fe200078e00ff */
[----:B------:R-:W-:Y:S01]  /*2070*/  LOP3.LUT R10, R10, 0x3600, R89, 0xf6, !PT ;  /* 0x000036000a0a7812 */ /* 0x000fe200078ef659 */
[----:B------:R0:W-:Y:S01]  /*2080*/  ST.E desc[UR36][R8.64+0x4], R85 ;  /* 0x0000045508007985 */ /* 0x0001e2000c101924 */
[----:B------:R-:W-:Y:S02]  /*2090*/  LOP3.LUT R20, R3, 0xff0000, RZ, 0xc0, !PT ;  /* 0x00ff000003147812 */ /* 0x000fe400078ec0ff */
[----:B------:R-:W-:Y:S01]  /*20a0*/  LOP3.LUT R3, R72, 0xffff, RZ, 0xc0, !PT ;  /* 0x0000ffff48037812 */ /* 0x000fe200078ec0ff */
[----:B------:R1:W-:Y:S01]  /*20b0*/  ST.E desc[UR36][R8.64+0x8], R21 ;  /* 0x0000081508007985 */ /* 0x0003e2000c101924 */
[----:B------:R-:W-:-:S03]  /*20c0*/  LOP3.LUT R20, R20, 0x360000, RZ, 0x3c, !PT ;  /* 0x0036000014147812 */ /* 0x000fc600078e3cff */
[----:B------:R-:W-:Y:S01]  /*20d0*/  IMAD.SHL.U32 R3, R3, 0x1000000, RZ ;  /* 0x0100000003037824 */ /* 0x000fe200078e00ff */
[----:B0-----:R-:W-:-:S04]  /*20e0*/  LOP3.LUT R85, R47, 0x36, RZ, 0x3c, !PT ;  /* 0x000000362f557812 */ /* 0x001fc800078e3cff */
[----:B------:R-:W-:Y:S02]  /*20f0*/  LOP3.LUT R3, R20, 0x36000000, R3, 0xf6, !PT ;  /* 0x3600000014037812 */ /* 0x000fe400078ef603 */
[----:B------:R-:W-:Y:S02]  /*2100*/  LOP3.LUT R20, R0, 0xff0000, RZ, 0xc0, !PT ;  /* 0x00ff000000147812 */ /* 0x000fe400078ec0ff */
[----:B------:R-:W-:Y:S02]  /*2110*/  LOP3.LUT R0, R76, 0xffff, RZ, 0xc0, !PT ;  /* 0x0000ffff4c007812 */ /* 0x000fe400078ec0ff */
[----:B------:R-:W-:Y:S02]  /*2120*/  LOP3.LUT R87, R20, 0x360000, RZ, 0x3c, !PT ;  /* 0x0036000014577812 */ /* 0x000fe400078e3cff */
[----:B------:R-:W-:Y:S01]  /*2130*/  PRMT R20, R34, 0x7604, RZ ;  /* 0x0000760422147816 */ /* 0x000fe200000000ff */
[----:B------:R-:W-:Y:S01]  /*2140*/  IMAD.SHL.U32 R0, R0, 0x1000000, RZ ;  /* 0x0100000000007824 */ /* 0x000fe200078e00ff */
[----:B-1----:R-:W-:-:S02]  /*2150*/  LOP3.LUT R21, R43, 0x36, RZ, 0x3c, !PT ;  /* 0x000000362b157812 */ /* 0x002fc400078e3cff */
[----:B------:R-:W-:Y:S02]  /*2160*/  LOP3.LUT R20, R15, 0x3600, R20, 0xf6, !PT ;  /* 0x000036000f147812 */ /* 0x000fe400078ef614 */
[----:B------:R-:W-:Y:S02]  /*2170*/  LOP3.LUT R15, R13, 0x3600, R84, 0xf6, !PT ;  /* 0x000036000d0f7812 */ /* 0x000fe400078ef654 */
[----:B------:R-:W-:Y:S02]  /*2180*/  PRMT R13, R42, 0x7604, RZ ;  /* 0x000076042a0d7816 */ /* 0x000fe400000000ff */
[----:B------:R-:W-:Y:S02]  /*2190*/  PRMT R84, R50, 0x7604, RZ ;  /* 0x0000760432547816 */ /* 0x000fe400000000ff */
[----:B------:R-:W-:Y:S02]  /*21a0*/  LOP3.LUT R14, R14, 0x3600, R13, 0xf6, !PT ;  /* 0x000036000e0e7812 */ /* 0x000fe400078ef60d */
[----:B------:R-:W-:-:S02]  /*21b0*/  PRMT R13, R46, 0x7604, RZ ;  /* 0x000076042e0d7816 */ /* 0x000fc400000000ff */
[----:B------:R-:W-:Y:S02]  /*21c0*/  LOP3.LUT R11, R11, 0x3600, R84, 0xf6, !PT ;  /* 0x000036000b0b7812 */ /* 0x000fe400078ef654 */
[----:B------:R-:W-:Y:S02]  /*21d0*/  LOP3.LUT R12, R12, 0x3600, R13, 0xf6, !PT ;  /* 0x000036000c0c7812 */ /* 0x000fe400078ef60d */
[----:B------:R-:W-:Y:S02]  /*21e0*/  LOP3.LUT R0, R87, 0x36000000, R0, 0xf6, !PT ;  /* 0x3600000057007812 */ /* 0x000fe400078ef600 */
[----:B------:R-:W-:Y:S02]  /*21f0*/  LOP3.LUT R85, R12, 0xff, R85, 0xf8, !PT ;  /* 0x000000ff0c557812 */ /* 0x000fe400078ef855 */
[----:B------:R-:W-:Y:S02]  /*2200*/  LOP3.LUT R12, R51, 0x36, RZ, 0x3c, !PT ;  /* 0x00000036330c7812 */ /* 0x000fe400078e3cff */
[----:B------:R-:W-:Y:S01]  /*2210*/  LOP3.LUT R13, R35, 0x36, RZ, 0x3c, !PT ;  /* 0x00000036230d7812 */ /* 0x000fe200078e3cff */
[----:B------:R-:W-:Y:S01]  /*2220*/  ST.E desc[UR36][R8.64+0x18], R85 ;  /* 0x0000185508007985 */ /* 0x000fe2000c101924 */
[----:B------:R-:W-:Y:S01]  /*2230*/  LOP3.LUT R87, R11, 0xff, R12, 0xf8, !PT ;  /* 0x000000ff0b577812 */ /* 0x000fe200078ef80c */
[----:B------:R-:W-:Y:S01]  /*2240*/  IMAD.U32 R11, R81, 0x10000, RZ ;  /* 0x00010000510b7824 */ /* 0x000fe200078e00ff */
[----:B------:R-:W-:-:S02]  /*2250*/  LOP3.LUT R13, R20, 0xff, R13, 0xf8, !PT ;  /* 0x000000ff140d7812 */ /* 0x000fc400078ef80d */
[----:B------:R-:W-:Y:S01]  /*2260*/  LOP3.LUT R20, R39, 0x36, RZ, 0x3c, !PT ;  /* 0x0000003627147812 */ /* 0x000fe200078e3cff */
[----:B------:R-:W-:Y:S01]  /*2270*/  ST.E desc[UR36][R8.64+0x1c], R87 ;  /* 0x00001c5708007985 */ /* 0x000fe2000c101924 */
[----:B------:R-:W-:Y:S02]  /*2280*/  LOP3.LUT R12, R11, 0xff0000, RZ, 0xc0, !PT ;  /* 0x00ff00000b0c7812 */ /* 0x000fe400078ec0ff */
[----:B------:R-:W-:Y:S01]  /*2290*/  LOP3.LUT R11, R80, 0xffff, RZ, 0xc0, !PT ;  /* 0x0000ffff500b7812 */ /* 0x000fe200078ec0ff */
[----:B------:R0:W-:Y:S01]  /*22a0*/  ST.E desc[UR36][R8.64+0xc], R13 ;  /* 0x00000c0d08007985 */ /* 0x0001e2000c101924 */
[----:B------:R-:W-:Y:S02]  /*22b0*/  LOP3.LUT R12, R12, 0x360000, RZ, 0x3c, !PT ;  /* 0x003600000c0c7812 */ /* 0x000fe400078e3cff */
[----:B------:R-:W-:Y:S01]  /*22c0*/  LOP3.LUT R21, R14, 0xff, R21, 0xf8, !PT ;  /* 0x000000ff0e157812 */ /* 0x000fe200078ef815 */
[----:B------:R-:W-:Y:S01]  /*22d0*/  IMAD.SHL.U32 R11, R11, 0x1000000, RZ ;  /* 0x010000000b0b7824 */ /* 0x000fe200078e00ff */
[----:B------:R-:W-:-:S03]  /*22e0*/  LOP3.LUT R15, R15, 0xff, R20, 0xf8, !PT ;  /* 0x000000ff0f0f7812 */ /* 0x000fc600078ef814 */
[----:B------:R1:W-:Y:S01]  /*22f0*/  ST.E desc[UR36][R8.64+0x14], R21 ;  /* 0x0000141508007985 */ /* 0x0003e2000c101924 */
[----:B------:R-:W-:Y:S02]  /*2300*/  LOP3.LUT R11, R12, 0x36000000, R11, 0xf6, !PT ;  /* 0x360000000c0b7812 */ /* 0x000fe400078ef60b */
[----:B------:R-:W-:Y:S01]  /*2310*/  PRMT R12, R58, 0x7604, RZ ;  /* 0x000076043a0c7816 */ /* 0x000fe200000000ff */
[----:B------:R2:W-:Y:S01]  /*2320*/  ST.E desc[UR36][R8.64+0x10], R15 ;  /* 0x0000100f08007985 */ /* 0x0005e2000c101924 */
[----:B0-----:R-:W-:Y:S02]  /*2330*/  PRMT R13, R70, 0x7604, RZ ;  /* 0x00007604460d7816 */ /* 0x001fe400000000ff */
[----:B------:R-:W-:Y:S02]  /*2340*/  LOP3.LUT R7, R7, 0x3600, R12, 0xf6, !PT ;  /* 0x0000360007077812 */ /* 0x000fe400078ef60c */
[----:B------:R-:W-:Y:S02]  /*2350*/  PRMT R12, R66, 0x7604, RZ ;  /* 0x00007604420c7816 */ /* 0x000fe400000000ff */
[----:B------:R-:W-:-:S02]  /*2360*/  LOP3.LUT R4, R4, 0x3600, R13, 0xf6, !PT ;  /* 0x0000360004047812 */ /* 0x000fc400078ef60d */
[----:B------:R-:W-:Y:S02]  /*2370*/  LOP3.LUT R5, R5, 0x3600, R12, 0xf6, !PT ;  /* 0x0000360005057812 */ /* 0x000fe400078ef60c */
[----:B------:R-:W-:Y:S02]  /*2380*/  PRMT R12, R74, 0x7604, RZ ;  /* 0x000076044a0c7816 */ /* 0x000fe400000000ff */
[----:B-1----:R-:W-:Y:S02]  /*2390*/  LOP3.LUT R21, R71, 0x36, RZ, 0x3c, !PT ;  /* 0x0000003647157812 */ /* 0x002fe400078e3cff */
[----:B------:R-:W-:Y:S02]  /*23a0*/  LOP3.LUT R85, R3, 0x3600, R12, 0xf6, !PT ;  /* 0x0000360003557812 */ /* 0x000fe400078ef60c */
[----:B------:R-:W-:Y:S02]  /*23b0*/  PRMT R3, R78, 0x7604, RZ ;  /* 0x000076044e037816 */ /* 0x000fe400000000ff */
[----:B------:R-:W-:-:S02]  /*23c0*/  PRMT R12, R82, 0x7604, RZ ;  /* 0x00007604520c7816 */ /* 0x000fc400000000ff */
[----:B------:R-:W-:Y:S02]  /*23d0*/  LOP3.LUT R0, R0, 0x3600, R3, 0xf6, !PT ;  /* 0x0000360000007812 */ /* 0x000fe400078ef603 */
[----:B------:R-:W-:Y:S02]  /*23e0*/  LOP3.LUT R3, R55, 0x36, RZ, 0x3c, !PT ;  /* 0x0000003637037812 */ /* 0x000fe400078e3cff */
[----:B------:R-:W-:Y:S02]  /*23f0*/  LOP3.LUT R89, R11, 0x3600, R12, 0xf6, !PT ;  /* 0x000036000b597812 */ /* 0x000fe400078ef60c */
[----:B------:R-:W-:Y:S02]  /*2400*/  LOP3.LUT R3, R6, 0xff, R3, 0xf8, !PT ;  /* 0x000000ff06037812 */ /* 0x000fe400078ef803 */
[----:B------:R-:W-:Y:S02]  /*2410*/  LOP3.LUT R6, R67, 0x36, RZ, 0x3c, !PT ;  /* 0x0000003643067812 */ /* 0x000fe400078e3cff */
[----:B------:R-:W-:Y:S01]  /*2420*/  LOP3.LUT R21, R4, 0xff, R21, 0xf8, !PT ;  /* 0x000000ff04157812 */ /* 0x000fe200078ef815 */
[----:B------:R0:W-:Y:S01]  /*2430*/  ST.E desc[UR36][R8.64+0x20], R3 ;  /* 0x0000200308007985 */ /* 0x0001e2000c101924 */
[----:B--2---:R-:W-:Y:S01]  /*2440*/  LOP3.LUT R15, R5, 0xff, R6, 0xf8, !PT ;  /* 0x000000ff050f7812 */ /* 0x004fe200078ef806 */
[----:B------:R-:W-:Y:S01]  /*2450*/  IMAD.MOV.U32 R5, RZ, RZ, R9 ;  /* 0x000000ffff057224 */ /* 0x000fe200078e0009 */
[----:B------:R-:W-:Y:S01]  /*2460*/  LOP3.LUT R6, R75, 0x36, RZ, 0x3c, !PT ;  /* 0x000000364b067812 */ /* 0x000fe200078e3cff */
[----:B------:R0:W-:Y:S01]  /*2470*/  ST.E desc[UR36][R8.64+0x30], R21 ;  /* 0x0000301508007985 */ /* 0x0001e2000c101924 */
[----:B------:R-:W-:-:S02]  /*2480*/  LOP3.LUT R12, R59, 0x36, RZ, 0x3c, !PT ;  /* 0x000000363b0c7812 */ /* 0x000fc400078e3cff */
[----:B------:R-:W-:Y:S01]  /*2490*/  LOP3.LUT R13, R63, 0x36, RZ, 0x3c, !PT ;  /* 0x000000363f0d7812 */ /* 0x000fe200078e3cff */
[----:B------:R0:W-:Y:S01]  /*24a0*/  ST.E desc[UR36][R8.64+0x2c], R15 ;  /* 0x00002c0f08007985 */ /* 0x0001e2000c101924 */
[----:B------:R-:W-:Y:S02]  /*24b0*/  LOP3.LUT R87, R79, 0x36, RZ, 0x3c, !PT ;  /* 0x000000364f577812 */ /* 0x000fe400078e3cff */
[----:B------:R-:W-:Y:S02]  /*24c0*/  LOP3.LUT R4, R83, 0x36, RZ, 0x3c, !PT ;  /* 0x0000003653047812 */ /* 0x000fe400078e3cff */
[----:B------:R-:W-:Y:S02]  /*24d0*/  LOP3.LUT R85, R85, 0xff, R6, 0xf8, !PT ;  /* 0x000000ff55557812 */ /* 0x000fe400078ef806 */
[----:B------:R-:W-:Y:S02]  /*24e0*/  MOV R6, 0x8 ;  /* 0x0000000800067802 */ /* 0x000fe40000000f00 */
[----:B------:R-:W-:Y:S01]  /*24f0*/  LOP3.LUT R11, R7, 0xff, R12, 0xf8, !PT ;  /* 0x000000ff070b7812 */ /* 0x000fe200078ef80c */
[----:B------:R0:W-:Y:S01]  /*2500*/  ST.E desc[UR36][R8.64+0x34], R85 ;  /* 0x0000345508007985 */ /* 0x0001e2000c101924 */
[----:B------:R-:W-:-:S02]  /*2510*/  LOP3.LUT R13, R10, 0xff, R13, 0xf8, !PT ;  /* 0x000000ff0a0d7812 */ /* 0x000fc400078ef80d */
[----:B------:R-:W-:Y:S01]  /*2520*/  LOP3.LUT R87, R0, 0xff, R87, 0xf8, !PT ;  /* 0x000000ff00577812 */ /* 0x000fe200078ef857 */
[----:B------:R0:W-:Y:S01]  /*2530*/  ST.E desc[UR36][R8.64+0x24], R11 ;  /* 0x0000240b08007985 */ /* 0x0001e2000c101924 */
[----:B------:R-:W-:Y:S01]  /*2540*/  LOP3.LUT R89, R89, 0xff, R4, 0xf8, !PT ;  /* 0x000000ff59597812 */ /* 0x000fe200078ef804 */
[----:B------:R-:W1:Y:S01]  /*2550*/  LDC.64 R6, c[0x4][R6] ;  /* 0x0100000006067b82 */ /* 0x000e620000000a00 */
[----:B------:R-:W-:Y:S01]  /*2560*/  IMAD.MOV.U32 R4, RZ, RZ, R8 ;  /* 0x000000ffff047224 */ /* 0x000fe200078e0008 */
[----:B------:R0:W-:Y:S04]  /*2570*/  ST.E desc[UR36][R8.64+0x28], R13 ;  /* 0x0000280d08007985 */ /* 0x0001e8000c101924 */
[----:B------:R0:W-:Y:S04]  /*2580*/  ST.E desc[UR36][R8.64+0x38], R87 ;  /* 0x0000385708007985 */ /* 0x0001e8000c101924 */
[----:B------:R0:W-:Y:S02]  /*2590*/  ST.E desc[UR36][R8.64+0x3c], R89 ;  /* 0x00003c5908007985 */ /* 0x0001e4000c101924 */
[----:B0-----:R-:W-:-:S07]  /*25a0*/  LEPC R20, `(.L_x_15) ;  /* 0x000000001014794e */ /* 0x001fce0000000000 */
[----:B-1----:R-:W-:Y:S05]  /*25b0*/  CALL.ABS.NOINC R6 ;  /* 0x0000000006007343 */ /* 0x002fea0003c00000 */
.L_x_15:
[----:B------:R-:W-:Y:S05]  /*25c0*/  BSYNC.RECONVERGENT B6 ;  /* 0x0000000000067941 */ /* 0x000fea0003800200 */
.L_x_14:
[----:B------:R-:W-:Y:S01]  /*25d0*/  MOV R6, 0x0 ;  /* 0x0000000000067802 */ /* 0x000fe20000000f00 */
[----:B------:R-:W-:Y:S02]  /*25e0*/  IMAD.MOV.U32 R4, RZ, RZ, 0x80 ;  /* 0x00000080ff047424 */ /* 0x000fe400078e00ff */
[----:B------:R-:W-:-:S03]  /*25f0*/  IMAD.MOV.U32 R5, RZ, RZ, RZ ;  /* 0x000000ffff057224 */ /* 0x000fc600078e00ff */
[----:B------:R-:W0:Y:S04]  /*2600*/  LDC.64 R6, c[0x4][R6] ;  /* 0x0100000006067b82 */ /* 0x000e280000000a00 */
[----:B------:R-:W-:-:S07]  /*2610*/  LEPC R20, `(.L_x_16) ;  /* 0x000000001014794e */ /* 0x000fce0000000000 */
[----:B0-----:R-:W-:Y:S05]  /*2620*/  CALL.ABS.NOINC R6 ;  /* 0x0000000006007343 */ /* 0x001fea0003c00000 */
.L_x_16:
        /* <DEDUP_REMOVED lines=29> */
[----:B------:R-:W-:Y:S01]  /*2800*/  LOP3.LUT R5, R5, 0x5c000000, R16, 0xf6, !PT ;  /* 0x5c00000005057812 */ /* 0x000fe200078ef610 */
[----:B------:R-:W-:Y:S01]  /*2810*/  IMAD.SHL.U32 R9, R22, 0x1000000, RZ ;  /* 0x0100000016097824 */ /* 0x000fe200078e00ff */
[----:B------:R-:W-:Y:S01]  /*2820*/  LOP3.LUT R72, R72, 0xffff, RZ, 0xc0, !PT ;  /* 0x0000ffff48487812 */ /* 0x000fe200078ec0ff */
[----:B------:R-:W-:Y:S01]  /*2830*/  IMAD.U32 R41, R41, 0x10000, RZ ;  /* 0x0001000029297824 */ /* 0x000fe200078e00ff */
[----:B------:R-:W-:Y:S01]  /*2840*/  LOP3.LUT R12, R12, 0x5c000000, R17, 0xf6, !PT ;  /* 0x5c0000000c0c7812 */ /* 0x000fe200078ef611 */
        /* <DEDUP_REMOVED lines=11> */
[----:B------:R-:W-:Y:S01]  /*2900*/  LOP3.LUT R14, R14, 0x5c000000, R21, 0xf6, !PT ;  /* 0x5c0000000e0e7812 */ /* 0x000fe200078ef615 */
[----:B------:R-:W-:Y:S01]  /*2910*/  IMAD.SHL.U32 R21, R68, 0x1000000, RZ ;  /* 0x0100000044157824 */ /* 0x000fe200078e00ff */
[----:B------:R-:W-:Y:S01]  /*2920*/  LOP3.LUT R22, R77, 0xff0000, RZ, 0xc0, !PT ;  /* 0x00ff00004d167812 */ /* 0x000fe200078ec0ff */
[----:B------:R-:W-:Y:S01]  /*2930*/  IMAD.U32 R65, R65, 0x10000, RZ ;  /* 0x0001000041417824 */ /* 0x000fe200078e00ff */
[----:B------:R-:W-:Y:S01]  /*2940*/  LOP3.LUT R0, R33, 0xff0000, RZ, 0xc0, !PT ;  /* 0x00ff000021007812 */ /* 0x000fe200078ec0ff */
[----:B------:R-:W-:Y:S01]  /*2950*/  IMAD.U32 R81, R81, 0x10000, RZ ;  /* 0x0001000051517824 */ /* 0x000fe200078e00ff */
[----:B------:R-:W-:Y:S01]  /*2960*/  LOP3.LUT R3, R29, 0xff0000, RZ, 0xc0, !PT ;  /* 0x00ff00001d037812 */ /* 0x000fe200078ec0ff */
[----:B------:R-:W-:Y:S01]  /*2970*/  IMAD.SHL.U32 R29, R76, 0x1000000, RZ ;  /* 0x010000004c1d7824 */ /* 0x000fe200078e00ff */
[----:B------:R-:W-:-:S02]  /*2980*/  LOP3.LUT R16, R16, 0x5c0000, RZ, 0x3c, !PT ;  /* 0x005c000010107812 */ /* 0x000fc400078e3cff */
[----:B------:R-:W-:Y:S02]  /*2990*/  LOP3.LUT R40, R40, 0xffff, RZ, 0xc0, !PT ;  /* 0x0000ffff28287812 */ /* 0x000fe400078ec0ff */
[----:B------:R-:W-:Y:S02]  /*29a0*/  LOP3.LUT R17, R17, 0x5c0000, RZ, 0x3c, !PT ;  /* 0x005c000011117812 */ /* 0x000fe400078e3cff */
[----:B------:R-:W-:Y:S01]  /*29b0*/  LOP3.LUT R4, R4, 0x5c0000, RZ, 0x3c, !PT ;  /* 0x005c000004047812 */ /* 0x000fe200078e3cff */
[----:B------:R-:W-:Y:S01]  /*29c0*/  IMAD.SHL.U32 R13, R40, 0x1000000, RZ ;  /* 0x01000000280d7824 */ /* 0x000fe200078e00ff */
[----:B------:R-:W-:Y:S02]  /*29d0*/  LOP3.LUT R48, R48, 0xffff, RZ, 0xc0, !PT ;  /* 0x0000ffff30307812 */ /* 0x000fe400078ec0ff */
[----:B------:R-:W-:Y:S02]  /*29e0*/  LOP3.LUT R22, R22, 0x5c0000, RZ, 0x3c, !PT ;  /* 0x005c000016167812 */ /* 0x000fe400078e3cff */
[----:B------:R-:W-:Y:S01]  /*29f0*/  LOP3.LUT R0, R0, 0x5c0000, RZ, 0x3c, !PT ;  /* 0x005c000000007812 */ /* 0x000fe200078e3cff */
[----:B------:R-:W-:Y:S01]  /*2a00*/  IMAD.SHL.U32 R15, R48, 0x1000000, RZ ;  /* 0x01000000300f7824 */ /* 0x000fe200078e00ff */
[----:B------:R-:W-:-:S02]  /*2a10*/  LOP3.LUT R10, R41, 0xff0000, RZ, 0xc0, !PT ;  /* 0x00ff0000290a7812 */ /* 0x000fc400078ec0ff */
[----:B------:R-:W-:Y:S02]  /*2a20*/  LOP3.LUT R8, R49, 0xff0000, RZ, 0xc0, !PT ;  /* 0x00ff000031087812 */ /* 0x000fe400078ec0ff */
[----:B------:R-:W-:Y:S02]  /*2a30*/  LOP3.LUT R20, R16, 0x5c000000, R21, 0xf6, !PT ;  /* 0x5c00000010147812 */ /* 0x000fe400078ef615 */
[----:B------:R-:W-:Y:S02]  /*2a40*/  LOP3.LUT R21, R17, 0x5c000000, R72, 0xf6, !PT ;  /* 0x5c00000011157812 */ /* 0x000fe400078ef648 */
[----:B------:R-:W-:Y:S02]  /*2a50*/  LOP3.LUT R4, R4, 0x5c000000, R9, 0xf6, !PT ;  /* 0x5c00000004047812 */ /* 0x000fe400078ef609 */
[----:B------:R-:W-:Y:S02]  /*2a60*/  LOP3.LUT R22, R22, 0x5c000000, R29, 0xf6, !PT ;  /* 0x5c00000016167812 */ /* 0x000fe400078ef61d */
[----:B------:R-:W-:-:S02]  /*2a70*/  PRMT R17, R24, 0x7604, RZ ;  /* 0x0000760418117816 */ /* 0x000fc400000000ff */
[----:B------:R-:W-:Y:S02]  /*2a80*/  LOP3.LUT R0, R0, 0x5c000000, R11, 0xf6, !PT ;  /* 0x5c00000000007812 */ /* 0x000fe400078ef60b */
[----:B------:R-:W-:Y:S02]  /*2a90*/  LOP3.LUT R10, R10, 0x5c0000, RZ, 0x3c, !PT ;  /* 0x005c00000a0a7812 */ /* 0x000fe400078e3cff */
[----:B------:R-:W-:Y:S02]  /*2aa0*/  PRMT R29, R34, 0x7604, RZ ;  /* 0x00007604221d7816 */ /* 0x000fe400000000ff */
[----:B------:R-:W-:Y:S02]  /*2ab0*/  LOP3.LUT R8, R8, 0x5c0000, RZ, 0x3c, !PT ;  /* 0x005c000008087812 */ /* 0x000fe400078e3cff */
[----:B------:R-:W-:Y:S02]  /*2ac0*/  LOP3.LUT R36, R36, 0xffff, RZ, 0xc0, !PT ;  /* 0x0000ffff24247812 */ /* 0x000fe400078ec0ff */
[----:B------:R-:W-:-:S02]  /*2ad0*/  LOP3.LUT R44, R44, 0xffff, RZ, 0xc0, !PT ;  /* 0x0000ffff2c2c7812 */ /* 0x000fc400078ec0ff */
[----:B------:R-:W-:Y:S01]  /*2ae0*/  LOP3.LUT R4, R4, 0x5c00, R17, 0xf6, !PT ;  /* 0x00005c0004047812 */ /* 0x000fe200078ef611 */
[----:B------:R-:W-:Y:S01]  /*2af0*/  IMAD.SHL.U32 R36, R36, 0x1000000, RZ ;  /* 0x0100000024247824 */ /* 0x000fe200078e00ff */
[----:B------:R-:W-:Y:S01]  /*2b00*/  LOP3.LUT R11, R37, 0xff0000, RZ, 0xc0, !PT ;  /* 0x00ff0000250b7812 */ /* 0x000fe200078ec0ff */
[----:B------:R-:W-:Y:S01]  /*2b10*/  IMAD.SHL.U32 R44, R44, 0x1000000, RZ ;  /* 0x010000002c2c7824 */ /* 0x000fe200078e00ff */
[----:B------:R-:W-:Y:S02]  /*2b20*/  LOP3.LUT R10, R10, 0x5c000000, R13, 0xf6, !PT ;  /* 0x5c0000000a0a7812 */ /* 0x000fe400078ef60d */
[----:B------:R-:W-:Y:S02]  /*2b30*/  LOP3.LUT R16, R0, 0x5c00, R29, 0xf6, !PT ;  /* 0x00005c0000107812 */ /* 0x000fe400078ef61d */
[----:B------:R-:W-:Y:S02]  /*2b40*/  PRMT R17, R42, 0x7604, RZ ;  /* 0x000076042a117816 */ /* 0x000fe400000000ff */
[----:B------:R-:W-:-:S02]  /*2b50*/  LOP3.LUT R9, R45, 0xff0000, RZ, 0xc0, !PT ;  /* 0x00ff00002d097812 */ /* 0x000fc400078ec0ff */
[----:B------:R-:W-:Y:S02]  /*2b60*/  LOP3.LUT R8, R8, 0x5c000000, R15, 0xf6, !PT ;  /* 0x5c00000008087812 */ /* 0x000fe400078ef60f */
[----:B------:R-:W-:Y:S02]  /*2b70*/  PRMT R29, R50, 0x7604, RZ ;  /* 0x00007604321d7816 */ /* 0x000fe400000000ff */
[----:B------:R-:W-:Y:S02]  /*2b80*/  LOP3.LUT R28, R28, 0xffff, RZ, 0xc0, !PT ;  /* 0x0000ffff1c1c7812 */ /* 0x000fe400078ec0ff */
[----:B------:R-:W-:Y:S02]  /*2b90*/  LOP3.LUT R56, R56, 0xffff, RZ, 0xc0, !PT ;  /* 0x0000ffff38387812 */ /* 0x000fe400078ec0ff */
[----:B------:R-:W-:Y:S01]  /*2ba0*/  PRMT R18, R18, 0x7604, RZ ;  /* 0x0000760412127816 */ /* 0x000fe200000000ff */
[----:B------:R-:W-:Y:S01]  /*2bb0*/  IMAD.SHL.U32 R28, R28, 0x1000000, RZ ;  /* 0x010000001c1c7824 */ /* 0x000fe200078e00ff */
[----:B------:R-:W-:Y:S01]  /*2bc0*/  LOP3.LUT R11, R11, 0x5c0000, RZ, 0x3c, !PT ;  /* 0x005c00000b0b7812 */ /* 0x000fe200078e3cff */
[----:B------:R-:W-:Y:S01]  /*2bd0*/  IMAD.SHL.U32 R56, R56, 0x1000000, RZ ;  /* 0x0100000038387824 */ /* 0x000fe200078e00ff */
[----:B------:R-:W-:-:S02]  /*2be0*/  LOP3.LUT R64, R64, 0xffff, RZ, 0xc0, !PT ;  /* 0x0000ffff40407812 */ /* 0x000fc400078ec0ff */
[----:B------:R-:W-:Y:S02]  /*2bf0*/  LOP3.LUT R10, R10, 0x5c00, R17, 0xf6, !PT ;  /* 0x00005c000a0a7812 */ /* 0x000fe400078ef611 */
[----:B------:R-:W-:Y:S01]  /*2c00*/  LOP3.LUT R9, R9, 0x5c0000, RZ, 0x3c, !PT ;  /* 0x005c000009097812 */ /* 0x000fe200078e3cff */
[----:B------:R-:W-:Y:S01]  /*2c10*/  IMAD.SHL.U32 R64, R64, 0x1000000, RZ ;  /* 0x0100000040407824 */ /* 0x000fe200078e00ff */
[----:B------:R-:W-:Y:S02]  /*2c20*/  LOP3.LUT R13, R57, 0xff0000, RZ, 0xc0, !PT ;  /* 0x00ff0000390d7812 */ /* 0x000fe400078ec0ff */
[----:B------:R-:W-:Y:S02]  /*2c30*/  LOP3.LUT R80, R80, 0xffff, RZ, 0xc0, !PT ;  /* 0x0000ffff50507812 */ /* 0x000fe400078ec0ff */
[----:B------:R-:W-:Y:S02]  /*2c40*/  LOP3.LUT R17, R8, 0x5c00, R29, 0xf6, !PT ;  /* 0x00005c0008117812 */ /* 0x000fe400078ef61d */
[----:B------:R-:W-:Y:S01]  /*2c50*/  LOP3.LUT R15, R65, 0xff0000, RZ, 0xc0, !PT ;  /* 0x00ff0000410f7812 */ /* 0x000fe200078ec0ff */
[----:B------:R-:W-:Y:S01]  /*2c60*/  IMAD.SHL.U32 R80, R80, 0x1000000, RZ ;  /* 0x0100000050507824 */ /* 0x000fe200078e00ff */
[----:B------:R-:W-:-:S02]  /*2c70*/  PRMT R29, R54, 0x7604, RZ ;  /* 0x00007604361d7816 */ /* 0x000fc400000000ff */
[----:B------:R-:W-:Y:S02]  /*2c80*/  LOP3.LUT R23, R81, 0xff0000, RZ, 0xc0, !PT ;  /* 0x00ff000051177812 */ /* 0x000fe400078ec0ff */
[----:B------:R-:W-:Y:S02]  /*2c90*/  LOP3.LUT R5, R5, 0x5c00, R18, 0xf6, !PT ;  /* 0x00005c0005057812 */ /* 0x000fe400078ef612 */
[----:B------:R-:W-:Y:S02]  /*2ca0*/  LOP3.LUT R0, R19, 0x5c, RZ, 0x3c, !PT ;  /* 0x0000005c13007812 */ /* 0x000fe400078e3cff */
[----:B------:R-:W-:Y:S02]  /*2cb0*/  LOP3.LUT R3, R3, 0x5c0000, RZ, 0x3c, !PT ;  /* 0x005c000003037812 */ /* 0x000fe400078e3cff */
[----:B------:R-:W-:Y:S02]  /*2cc0*/  LOP3.LUT R11, R11, 0x5c000000, R36, 0xf6, !PT ;  /* 0x5c0000000b0b7812 */ /* 0x000fe400078ef624 */
[----:B------:R-:W-:-:S02]  /*2cd0*/  PRMT R38, R38, 0x7604, RZ ;  /* 0x0000760426267816 */ /* 0x000fc400000000ff */
[----:B------:R-:W-:Y:S02]  /*2ce0*/  LOP3.LUT R27, R27, 0x5c, RZ, 0x3c, !PT ;  /* 0x0000005c1b1b7812 */ /* 0x000fe400078e3cff */
[----:B------:R-:W-:Y:S02]  /*2cf0*/  LOP3.LUT R9, R9, 0x5c000000, R44, 0xf6, !PT ;  /* 0x5c00000009097812 */ /* 0x000fe400078ef62c */
[----:B------:R-:W-:Y:S02]  /*2d00*/  LOP3.LUT R13, R13, 0x5c0000, RZ, 0x3c, !PT ;  /* 0x005c00000d0d7812 */ /* 0x000fe400078e3cff */
[----:B------:R-:W-:Y:S02]  /*2d10*/  PRMT R46, R46, 0x7604, RZ ;  /* 0x000076042e2e7816 */ /* 0x000fe400000000ff */
[----:B------:R-:W-:Y:S02]  /*2d20*/  LOP3.LUT R15, R15, 0x5c0000, RZ, 0x3c, !PT ;  /* 0x005c00000f0f7812 */ /* 0x000fe400078e3cff */
[----:B------:R-:W-:-:S02]  /*2d30*/  LOP3.LUT R12, R12, 0x5c00, R29, 0xf6, !PT ;  /* 0x00005c000c0c7812 */ /* 0x000fc400078ef61d */
[----:B------:R-:W-:Y:S02]  /*2d40*/  LOP3.LUT R23, R23, 0x5c0000, RZ, 0x3c, !PT ;  /* 0x005c000017177812 */ /* 0x000fe400078e3cff */
[----:B------:R-:W-:Y:S02]  /*2d50*/  PRMT R29, R70, 0x7604, RZ ;  /* 0x00007604461d7816 */ /* 0x000fe400000000ff */
[----:B------:R-:W-:Y:S02]  /*2d60*/  LOP3.LUT R5, R5, 0xff, R0, 0xf8, !PT ;  /* 0x000000ff05057812 */ /* 0x000fe400078ef800 */
[----:B------:R-:W-:Y:S02]  /*2d70*/  LOP3.LUT R3, R3, 0x5c000000, R28, 0xf6, !PT ;  /* 0x5c00000003037812 */ /* 0x000fe400078ef61c */
[----:B------:R-:W-:Y:S01]  /*2d80*/  PRMT R30, R30, 0x7604, RZ ;  /* 0x000076041e1e7816 */ /* 0x000fe200000000ff */
[----:B------:R0:W-:Y:S01]  /*2d90*/  ST.E desc[UR36][R6.64], R5 ;  /* 0x0000000506007985 */ /* 0x0001e2000c101924 */
[----:B------:R-:W-:-:S02]  /*2da0*/  LOP3.LUT R11, R11, 0x5c00, R38, 0xf6, !PT ;  /* 0x00005c000b0b7812 */ /* 0x000fc400078ef626 */
[----:B------:R-:W-:Y:S02]  /*2db0*/  LOP3.LUT R27, R4, 0xff, R27, 0xf8, !PT ;  /* 0x000000ff041b7812 */ /* 0x000fe400078ef81b */
[----:B------:R-:W-:Y:S02]  /*2dc0*/  LOP3.LUT R0, R39, 0x5c, RZ, 0x3c, !PT ;  /* 0x0000005c27007812 */ /* 0x000fe400078e3cff */
[----:B------:R-:W-:Y:S01]  /*2dd0*/  LOP3.LUT R13, R13, 0x5c000000, R56, 0xf6, !PT ;  /* 0x5c0000000d0d7812 */ /* 0x000fe200078ef638 */
[----:B------:R-:W-:Y:S01]  /*2de0*/  ST.E desc[UR36][R6.64+0x4], R27 ;  /* 0x0000041b06007985 */ /* 0x000fe2000c101924 */
[----:B------:R-:W-:Y:S02]  /*2df0*/  LOP3.LUT R9, R9, 0x5c00, R46, 0xf6, !PT ;  /* 0x00005c0009097812 */ /* 0x000fe400078ef62e */
[----:B------:R-:W-:Y:S01]  /*2e00*/  PRMT R58, R58, 0x7604, RZ ;  /* 0x000076043a3a7816 */ /* 0x000fe200000000ff */
[----:B0-----:R-:W-:Y:S01]  /*2e10*/  IMAD.MOV.U32 R5, RZ, RZ, R7 ;  /* 0x000000ffff057224 */ /* 0x001fe200078e0007 */
[----:B------:R-:W-:-:S02]  /*2e20*/  LOP3.LUT R4, R47, 0x5c, RZ, 0x3c, !PT ;  /* 0x0000005c2f047812 */ /* 0x000fc400078e3cff */
[----:B------:R-:W-:Y:S02]  /*2e30*/  LOP3.LUT R15, R15, 0x5c000000, R64, 0xf6, !PT ;  /* 0x5c0000000f0f7812 */ /* 0x000fe400078ef640 */
[----:B------:R-:W-:Y:S02]  /*2e40*/  PRMT R33, R62, 0x7604, RZ ;  /* 0x000076043e217816 */ /* 0x000fe400000000ff */
[----:B------:R-:W-:Y:S02]  /*2e50*/  PRMT R66, R66, 0x7604, RZ ;  /* 0x0000760442427816 */ /* 0x000fe400000000ff */
[----:B------:R-:W-:Y:S02]  /*2e60*/  LOP3.LUT R23, R23, 0x5c000000, R80, 0xf6, !PT ;  /* 0x5c00000017177812 */ /* 0x000fe400078ef650 */
[----:B------:R-:W-:Y:S02]  /*2e70*/  PRMT R18, R82, 0x7604, RZ ;  /* 0x0000760452127816 */ /* 0x000fe400000000ff */
[----:B------:R-:W-:-:S02]  /*2e80*/  LOP3.LUT R20, R20, 0x5c00, R29, 0xf6, !PT ;  /* 0x00005c0014147812 */ /* 0x000fc400078ef61d */
[----:B------:R-:W-:Y:S02]  /*2e90*/  LOP3.LUT R3, R3, 0x5c00, R30, 0xf6, !PT ;  /* 0x00005c0003037812 */ /* 0x000fe400078ef61e */
[----:B------:R-:W-:Y:S02]  /*2ea0*/  LOP3.LUT R8, R31, 0x5c, RZ, 0x3c, !PT ;  /* 0x0000005c1f087812 */ /* 0x000fe400078e3cff */
[----:B------:R-:W-:Y:S02]  /*2eb0*/  LOP3.LUT R29, R11, 0xff, R0, 0xf8, !PT ;  /* 0x000000ff0b1d7812 */ /* 0x000fe400078ef800 */
[----:B------:R-:W-:Y:S02]  /*2ec0*/  LOP3.LUT R13, R13, 0x5c00, R58, 0xf6, !PT ;  /* 0x00005c000d0d7812 */ /* 0x000fe400078ef63a */
[----:B------:R-:W-:Y:S01]  /*2ed0*/  LOP3.LUT R31, R9, 0xff, R4, 0xf8, !PT ;  /* 0x000000ff091f7812 */ /* 0x000fe200078ef804 */
[----:B------:R-:W-:Y:S01]  /*2ee0*/  ST.E desc[UR36][R6.64+0x10], R29 ;  /* 0x0000101d06007985 */ /* 0x000fe2000c101924 */
[----:B------:R-:W-:-:S02]  /*2ef0*/  LOP3.LUT R0, R59, 0x5c, RZ, 0x3c, !PT ;  /* 0x0000005c3b007812 */ /* 0x000fc400078e3cff */
[----:B------:R-:W-:Y:S01]  /*2f00*/  LOP3.LUT R14, R14, 0x5c00, R33, 0xf6, !PT ;  /* 0x00005c000e0e7812 */ /* 0x000fe200078ef621 */
[----:B------:R-:W-:Y:S01]  /*2f10*/  ST.E desc[UR36][R6.64+0x18], R31 ;  /* 0x0000181f06007985 */ /* 0x000fe2000c101924 */
[----:B------:R-:W-:Y:S02]  /*2f20*/  LOP3.LUT R15, R15, 0x5c00, R66, 0xf6, !PT ;  /* 0x00005c000f0f7812 */ /* 0x000fe400078ef642 */
[----:B------:R-:W-:Y:S02]  /*2f30*/  PRMT R74, R74, 0x7604, RZ ;  /* 0x000076044a4a7816 */ /* 0x000fe400000000ff */
[----:B------:R-:W-:Y:S02]  /*2f40*/  LOP3.LUT R4, R67, 0x5c, RZ, 0x3c, !PT ;  /* 0x0000005c43047812 */ /* 0x000fe400078e3cff */
[----:B------:R-:W-:Y:S02]  /*2f50*/  PRMT R33, R78, 0x7604, RZ ;  /* 0x000076044e217816 */ /* 0x000fe400000000ff */
[----:B------:R-:W-:-:S02]  /*2f60*/  LOP3.LUT R18, R23, 0x5c00, R18, 0xf6, !PT ;  /* 0x00005c0017127812 */ /* 0x000fc400078ef612 */
[----:B------:R-:W-:Y:S02]  /*2f70*/  LOP3.LUT R23, R3, 0xff, R8, 0xf8, !PT ;  /* 0x000000ff03177812 */ /* 0x000fe400078ef808 */
[----:B------:R-:W-:Y:S02]  /*2f80*/  LOP3.LUT R8, R51, 0x5c, RZ, 0x3c, !PT ;  /* 0x0000005c33087812 */ /* 0x000fe400078e3cff */
[----:B------:R-:W-:Y:S01]  /*2f90*/  LOP3.LUT R9, R13, 0xff, R0, 0xf8, !PT ;  /* 0x000000ff0d097812 */ /* 0x000fe200078ef800 */
[----:B------:R0:W-:Y:S01]  /*2fa0*/  ST.E desc[UR36][R6.64+0x8], R23 ;  /* 0x0000081706007985 */ /* 0x0001e2000c101924 */
[----:B------:R-:W-:Y:S02]  /*2fb0*/  LOP3.LUT R21, R21, 0x5c00, R74, 0xf6, !PT ;  /* 0x00005c0015157812 */ /* 0x000fe400078ef64a */
[----:B------:R-:W-:Y:S01]  /*2fc0*/  LOP3.LUT R13, R15, 0xff, R4, 0xf8, !PT ;  /* 0x000000ff0f0d7812 */ /* 0x000fe200078ef804 */
[----:B------:R1:W-:Y:S01]  /*2fd0*/  ST.E desc[UR36][R6.64+0x24], R9 ;  /* 0x0000240906007985 */ /* 0x0003e2000c101924 */
[----:B------:R-:W-:Y:S01]  /*2fe0*/  LOP3.LUT R0, R75, 0x5c, RZ, 0x3c, !PT ;  /* 0x0000005c4b007812 */ /* 0x000fe200078e3cff */
[----:B------:R-:W-:Y:S01]  /*2ff0*/  IMAD.MOV.U32 R4, RZ, RZ, R6 ;  /* 0x000000ffff047224 */ /* 0x000fe200078e0006 */
[----:B------:R-:W-:Y:S01]  /*3000*/  LOP3.LUT R22, R22, 0x5c00, R33, 0xf6, !PT ;  /* 0x00005c0016167812 */ /* 0x000fe200078ef621 */
[----:B------:R1:W-:Y:S01]  /*3010*/  ST.E desc[UR36][R6.64+0x2c], R13 ;  /* 0x00002c0d06007985 */ /* 0x0003e2000c101924 */
[----:B------:R-:W-:-:S02]  /*3020*/  LOP3.LUT R35, R35, 0x5c, RZ, 0x3c, !PT ;  /* 0x0000005c23237812 */ /* 0x000fc400078e3cff */
[----:B------:R-:W-:Y:S02]  /*3030*/  LOP3.LUT R43, R43, 0x5c, RZ, 0x3c, !PT ;  /* 0x0000005c2b2b7812 */ /* 0x000fe400078e3cff */
[----:B------:R-:W-:Y:S02]  /*3040*/  LOP3.LUT R3, R55, 0x5c, RZ, 0x3c, !PT ;  /* 0x0000005c37037812 */ /* 0x000fe400078e3cff */
[----:B------:R-:W-:Y:S02]  /*3050*/  LOP3.LUT R11, R63, 0x5c, RZ, 0x3c, !PT ;  /* 0x0000005c3f0b7812 */ /* 0x000fe400078e3cff */
[----:B------:R-:W-:Y:S02]  /*3060*/  LOP3.LUT R15, R71, 0x5c, RZ, 0x3c, !PT ;  /* 0x0000005c470f7812 */ /* 0x000fe400078e3cff */
[----:B------:R-:W-:Y:S02]  /*3070*/  LOP3.LUT R19, R79, 0x5c, RZ, 0x3c, !PT ;  /* 0x0000005c4f137812 */ /* 0x000fe400078e3cff */
[----:B------:R-:W-:-:S02]  /*3080*/  LOP3.LUT R83, R83, 0x5c, RZ, 0x3c, !PT ;  /* 0x0000005c53537812 */ /* 0x000fc400078e3cff */
[----:B------:R-:W-:Y:S02]  /*3090*/  LOP3.LUT R33, R17, 0xff, R8, 0xf8, !PT ;  /* 0x000000ff11217812 */ /* 0x000fe400078ef808 */
[----:B------:R-:W-:Y:S02]  /*30a0*/  LOP3.LUT R17, R21, 0xff, R0, 0xf8, !PT ;  /* 0x000000ff15117812 */ /* 0x000fe400078ef800 */
[----:B------:R-:W-:Y:S01]  /*30b0*/  LOP3.LUT R35, R16, 0xff, R35, 0xf8, !PT ;  /* 0x000000ff10237812 */ /* 0x000fe200078ef823 */
[----:B------:R1:W-:Y:S01]  /*30c0*/  ST.E desc[UR36][R6.64+0x1c], R33 ;  /* 0x00001c2106007985 */ /* 0x0003e2000c101924 */
[----:B------:R-:W-:Y:S02]  /*30d0*/  LOP3.LUT R43, R10, 0xff, R43, 0xf8, !PT ;  /* 0x000000ff0a2b7812 */ /* 0x000fe400078ef82b */
[----:B------:R-:W-:Y:S01]  /*30e0*/  LOP3.LUT R3, R12, 0xff, R3, 0xf8, !PT ;  /* 0x000000ff0c037812 */ /* 0x000fe200078ef803 */
[----:B------:R1:W-:Y:S01]  /*30f0*/  ST.E desc[UR36][R6.64+0xc], R35 ;  /* 0x00000c2306007985 */ /* 0x0003e2000c101924 */
[----:B------:R-:W-:-:S02]  /*3100*/  LOP3.LUT R11, R14, 0xff, R11, 0xf8, !PT ;  /* 0x000000ff0e0b7812 */ /* 0x000fc400078ef80b */
[----:B------:R-:W-:Y:S01]  /*3110*/  LOP3.LUT R15, R20, 0xff, R15, 0xf8, !PT ;  /* 0x000000ff140f7812 */ /* 0x000fe200078ef80f */
[----:B------:R1:W-:Y:S01]  /*3120*/  ST.E desc[UR36][R6.64+0x14], R43 ;  /* 0x0000142b06007985 */ /* 0x0003e2000c101924 */
[----:B------:R-:W-:Y:S02]  /*3130*/  LOP3.LUT R19, R22, 0xff, R19, 0xf8, !PT ;  /* 0x000000ff16137812 */ /* 0x000fe400078ef813 */
[----:B------:R-:W-:Y:S01]  /*3140*/  LOP3.LUT R21, R18, 0xff, R83, 0xf8, !PT ;  /* 0x000000ff12157812 */ /* 0x000fe200078ef853 */
[----:B------:R1:W-:Y:S01]  /*3150*/  ST.E desc[UR36][R6.64+0x20], R3 ;  /* 0x0000200306007985 */ /* 0x0003e2000c101924 */
[----:B------:R-:W-:-:S03]  /*3160*/  MOV R0, 0x8 ;  /* 0x0000000800007802 */ /* 0x000fc60000000f00 */
[----:B------:R1:W-:Y:S01]  /*3170*/  ST.E desc[UR36][R6.64+0x28], R11 ;  /* 0x0000280b06007985 */ /* 0x0003e2000c101924 */
[----:B0-----:R1:W0:Y:S03]  /*3180*/  LDC.64 R22, c[0x4][R0] ;  /* 0x0100000000167b82 */ /* 0x0012260000000a00 */
[----:B------:R1:W-:Y:S04]  /*3190*/  ST.E desc[UR36][R6.64+0x30], R15 ;  /* 0x0000300f06007985 */ /* 0x0003e8000c101924 */
[----:B------:R1:W-:Y:S04]  /*31a0*/  ST.E desc[UR36][R6.64+0x34], R17 ;  /* 0x0000341106007985 */ /* 0x0003e8000c101924 */
[----:B------:R1:W-:Y:S04]  /*31b0*/  ST.E desc[UR36][R6.64+0x38], R19 ;  /* 0x0000381306007985 */ /* 0x0003e8000c101924 */
[----:B------:R1:W-:Y:S02]  /*31c0*/  ST.E desc[UR36][R6.64+0x3c], R21 ;  /* 0x00003c1506007985 */ /* 0x0003e4000c101924 */
[----:B-1----:R-:W-:-:S07]  /*31d0*/  LEPC R20, `(.L_x_18) ;  /* 0x000000001014794e */ /* 0x002fce0000000000 */
[----:B0-----:R-:W-:Y:S05]  /*31e0*/  CALL.ABS.NOINC R22 ;  /* 0x0000000016007343 */ /* 0x001fea0003c00000 */
.L_x_18:
[----:B------:R-:W-:Y:S05]  /*31f0*/  BSYNC.RECONVERGENT B6 ;  /* 0x0000000000067941 */ /* 0x000fea0003800200 */
.L_x_17:
[----:B------:R-:W-:Y:S01]  /*3200*/  LOP3.LUT R0, R92, 0xffff, RZ, 0xc0, !PT ;  /* 0x0000ffff5c007812 */ /* 0x000fe200078ec0ff */
[----:B------:R0:W-:Y:S01]  /*3210*/  STL.128 [R1+0x50], RZ ;  /* 0x000050ff01007387 */ /* 0x0001e20000100c00 */
[----:B------:R-:W-:Y:S01]  /*3220*/  LOP3.LUT R3, R90, 0xffff, RZ, 0xc0, !PT ;  /* 0x0000ffff5a037812 */ /* 0x000fe200078ec0ff */
[----:B------:R-:W-:Y:S01]  /*3230*/  BSSY.RECONVERGENT B7, `(.L_x_19) ;  /* 0x0000319000077945 */ /* 0x000fe20003800200 */
[----:B------:R-:W-:Y:S01]  /*3240*/  LOP3.LUT R4, R91, 0xffff, RZ, 0xc0, !PT ;  /* 0x0000ffff5b047812 */ /* 0x000fe200078ec0ff */
[----:B------:R-:W-:Y:S01]  /*3250*/  IMAD.MOV.U32 R16, RZ, RZ, 0x2 ;  /* 0x00000002ff107424 */ /* 0x000fe200078e00ff */
[----:B------:R-:W-:Y:S02]  /*3260*/  LOP3.LUT R5, R26, 0xffff, RZ, 0xc0, !PT ;  /* 0x0000ffff1a057812 */ /* 0x000fe400078ec0ff */
[----:B------:R-:W-:Y:S02]  /*3270*/  LOP3.LUT R6, R93, 0xffff, RZ, 0xc0, !PT ;  /* 0x0000ffff5d067812 */ /* 0x000fe400078ec0ff */
[----:B------:R-:W-:-:S02]  /*3280*/  PRMT R0, R3, 0x3340, R0 ;  /* 0x0000334003007816 */ /* 0x000fc40000000000 */
[----:B------:R-:W-:Y:S02]  /*3290*/  PRMT R5, R5, 0x3340, R4 ;  /* 0x0000334005057816 */ /* 0x000fe40000000004 */
[----:B------:R-:W-:Y:S02]  /*32a0*/  PRMT R3, RZ, 0x3340, RZ ;  /* 0x00003340ff037816 */ /* 0x000fe400000000ff */
[----:B------:R-:W-:Y:S02]  /*32b0*/  PRMT R8, R6, 0x3340, RZ ;  /* 0x0000334006087816 */ /* 0x000fe400000000ff */
[----:B------:R-:W-:Y:S02]  /*32c0*/  CS2R R6, SRZ ;  /* 0x0000000000067805 */ /* 0x000fe4000001ff00 */
[----:B------:R-:W-:Y:S02]  /*32d0*/  PRMT R4, R5, 0x5410, R0 ;  /* 0x0000541005047816 */ /* 0x000fe40000000000 */
[----:B------:R-:W-:-:S02]  /*32e0*/  PRMT R5, R8, 0x5410, R3 ;  /* 0x0000541008057816 */ /* 0x000fc40000000003 */
[----:B------:R-:W-:Y:S02]  /*32f0*/  PRMT R18, R93, 0x7610, R18 ;  /* 0x000076105d127816 */ /* 0x000fe40000000012 */
[----:B------:R-:W-:Y:S01]  /*3300*/  PRMT R17, R92, 0x7610, R17 ;  /* 0x000076105c117816 */ /* 0x000fe20000000011 */
[----:B------:R0:W-:Y:S01]  /*3310*/  STL.128 [R1+0x40], R4 ;  /* 0x0000400401007387 */ /* 0x0001e20000100c00 */
[----:B------:R-:W-:Y:S02]  /*3320*/  PRMT R19, R90, 0x7610, R19 ;  /* 0x000076105a137816 */ /* 0x000fe40000000013 */
[----:B------:R-:W-:Y:S02]  /*3330*/  PRMT R22, R91, 0x7610, R22 ;  /* 0x000076105b167816 */ /* 0x000fe40000000016 */
[----:B------:R-:W-:-:S07]  /*3340*/  PRMT R23, R26, 0x7610, R23 ;  /* 0x000076101a177816 */ /* 0x000fce0000000017 */
.L_x_39:
[----:B------:R1:W-:Y:S01]  /*3350*/  STL.128 [R1], RZ ;  /* 0x000000ff01007387 */ /* 0x0003e20000100c00 */
[----:B------:R-:W-:Y:S01]  /*3360*/  VIADD R3, R25, 0x1 ;  /* 0x0000000119037836 */ /* 0x000fe20000000000 */
[----:B------:R-:W-:Y:S02]  /*3370*/  BSSY.RECONVERGENT B6, `(.L_x_20) ;  /* 0x0000171000067945 */ /* 0x000fe40003800200 */
[----:B------:R1:W-:Y:S02]  /*3380*/  STL.128 [R1+0x10], RZ ;  /* 0x000010ff01007387 */ /* 0x0003e40000100c00 */
[----:B------:R-:W-:Y:S02]  /*3390*/  ISETP.GE.U32.AND P0, PT, R3, 0x41, PT ;  /* 0x000000410300780c */ /* 0x000fe40003f06070 */
[----:B------:R1:W-:Y:S04]  /*33a0*/  STL.128 [R1+0x20], RZ ;  /* 0x000020ff01007387 */ /* 0x0003e80000100c00 */
[----:B------:R1:W-:Y:S07]  /*33b0*/  STL.128 [R1+0x30], RZ ;  /* 0x000030ff01007387 */ /* 0x0003ee0000100c00 */
[----:B------:R-:W-:Y:S05]  /*33c0*/  @!P0 BRA `(.L_x_21) ;  /* 0x0000001000088947 */ /* 0x000fea0003800000 */
[----:B------:R-:W-:Y:S01]  /*33d0*/  MOV R0, 0x0 ;  /* 0x0000000000007802 */ /* 0x000fe20000000f00 */
[----:B0-----:R-:W-:Y:S01]  /*33e0*/  IMAD.MOV.U32 R5, RZ, RZ, RZ ;  /* 0x000000ffff057224 */ /* 0x001fe200078e00ff */
[----:B------:R-:W-:Y:S02]  /*33f0*/  LOP3.LUT R4, R3, 0xffffffc0, RZ, 0xc0, !PT ;  /* 0xffffffc003047812 */ /* 0x000fe400078ec0ff */
[----:B------:R0:W2:Y:S05]  /*3400*/  LDC.64 R6, c[0x4][R0] ;  /* 0x0100000000067b82 */ /* 0x0000aa0000000a00 */
[----:B------:R-:W-:-:S07]  /*3410*/  LEPC R20, `(.L_x_22) ;  /* 0x000000001014794e */ /* 0x000fce0000000000 */
[----:B012---:R-:W-:Y:S05]  /*3420*/  CALL.ABS.NOINC R6 ;  /* 0x0000000006007343 */ /* 0x007fea0003c00000 */
.L_x_22:
        /* <DEDUP_REMOVED lines=77> */
.L_x_25:
        /* <DEDUP_REMOVED lines=51> */
.L_x_24:
        /* <DEDUP_REMOVED lines=35> */
.L_x_27:
        /* <DEDUP_REMOVED lines=17> */
.L_x_26:
[----:B01----:R-:W-:Y:S01]  /*3f70*/  MOV R6, 0x8 ;  /* 0x0000000800067802 */ /* 0x003fe20000000f00 */
[----:B--2---:R-:W-:Y:S02]  /*3f80*/  IMAD.MOV.U32 R3, RZ, RZ, 0xbb ;  /* 0x000000bbff037424 */ /* 0x004fe400078e00ff */
[----:B------:R-:W-:Y:S02]  /*3f90*/  IMAD.MOV.U32 R0, RZ, RZ, 0x67e6096a ;  /* 0x67e6096aff007424 */ /* 0x000fe400078e00ff */
[----:B------:R-:W-:Y:S01]  /*3fa0*/  IMAD.MOV.U32 R24, RZ, RZ, 0xbb ;  /* 0x000000bbff187424 */ /* 0x000fe200078e00ff */
[----:B------:R-:W0:Y:S01]  /*3fb0*/  LDC.64 R6, c[0x4][R6] ;  /* 0x0100000006067b82 */ /* 0x000e220000000a00 */
[----:B------:R1:W-:Y:S04]  /*3fc0*/  STL.U8 [R1+0x4], R3 ;  /* 0x0000040301007387 */ /* 0x0003e80000100000 */
[----:B------:R1:W-:Y:S02]  /*3fd0*/  STL [R1], R0 ;  /* 0x0000000001007387 */ /* 0x0003e40000100800 */
[----:B------:R-:W-:-:S07]  /*3fe0*/  LEPC R20, `(.L_x_28) ;  /* 0x000000001014794e */ /* 0x000fce0000000000 */
[----:B01----:R-:W-:Y:S05]  /*3ff0*/  CALL.ABS.NOINC R6 ;  /* 0x0000000006007343 */ /* 0x003fea0003c00000 */
.L_x_28:
        /* <DEDUP_REMOVED lines=63> */
.L_x_21:
[----:B------:R-:W-:Y:S02]  /*43f0*/  ISETP.NE.AND P0, PT, R3, RZ, PT ;  /* 0x000000ff0300720c */ /* 0x000fe40003f05270 */
[----:B0-----:R-:W-:Y:S02]  /*4400*/  CS2R R4, SRZ ;  /* 0x0000000000047805 */ /* 0x001fe4000001ff00 */
[----:B------:R-:W-:Y:S02]  /*4410*/  CS2R R6, SRZ ;  /* 0x0000000000067805 */ /* 0x000fe4000001ff00 */
[----:B------:R-:W-:Y:S02]  /*4420*/  CS2R R8, SRZ ;  /* 0x0000000000087805 */ /* 0x000fe4000001ff00 */
[----:B------:R-:W-:Y:S02]  /*4430*/  CS2R R10, SRZ ;  /* 0x00000000000a7805 */ /* 0x000fe4000001ff00 */
[----:B------:R-:W-:-:S02]  /*4440*/  CS2R R12, SRZ ;  /* 0x00000000000c7805 */ /* 0x000fc4000001ff00 */
[----:B------:R-:W-:Y:S02]  /*4450*/  CS2R R14, SRZ ;  /* 0x00000000000e7805 */ /* 0x000fe4000001ff00 */
[----:B------:R-:W-:Y:S02]  /*4460*/  CS2R R72, SRZ ;  /* 0x0000000000487805 */ /* 0x000fe4000001ff00 */
[----:B------:R-:W-:Y:S01]  /*4470*/  CS2R R74, SRZ ;  /* 0x00000000004a7805 */ /* 0x000fe2000001ff00 */
[----:B------:R-:W-:Y:S06]  /*4480*/  @!P0 BRA `(.L_x_29) ;  /* 0x00000000004c8947 */ /* 0x000fec0003800000 */
[----:B------:R-:W-:Y:S01]  /*4490*/  BSSY.RECONVERGENT B0, `(.L_x_30) ;  /* 0x000000e000007945 */ /* 0x000fe20003800200 */
[----:B------:R-:W-:Y:S02]  /*44a0*/  IMAD.MOV.U32 R0, RZ, RZ, RZ ;  /* 0x000000ffff007224 */ /* 0x000fe400078e00ff */
[----:B------:R-:W-:-:S07]  /*44b0*/  IMAD.MOV.U32 R6, RZ, RZ, RZ ;  /* 0x000000ffff067224 */ /* 0x000fce00078e00ff */
.L_x_31:
[----:B0-----:R-:W0:Y:S02]  /*44c0*/  LDCU.64 UR4, c[0x4][0x10] ;  /* 0x01000200ff0477ac */ /* 0x001e240008000a00 */
[----:B0-----:R-:W-:-:S04]  /*44d0*/  IADD3 R4, P0, PT, R0, UR4, RZ ;  /* 0x0000000400047c10 */ /* 0x001fc8000ff1e0ff */
[----:B------:R-:W-:-:S05]  /*44e0*/  IADD3.X R5, PT, PT, R6, UR5, RZ, P0, !PT ;  /* 0x0000000506057c10 */ /* 0x000fca00087fe4ff */
[----:B------:R-:W2:Y:S01]  /*44f0*/  LDG.E.U8.CONSTANT R4, desc[UR36][R4.64] ;  /* 0x0000002404047981 */ /* 0x000ea2000c1e9100 */
[----:B------:R-:W-:Y:S01]  /*4500*/  IMAD.IADD R7, R1, 0x1, R0 ;  /* 0x0000000101077824 */ /* 0x000fe200078e0200 */
[----:B------:R-:W-:-:S05]  /*4510*/  IADD3 R0, P0, PT, R0, 0x1, RZ ;  /* 0x0000000100007810 */ /* 0x000fca0007f1e0ff */
[----:B------:R-:W-:Y:S01]  /*4520*/  IMAD.X R6, RZ, RZ, R6, P0 ;  /* 0x000000ffff067224 */ /* 0x000fe200000e0606 */
[----:B------:R-:W-:-:S04]  /*4530*/  ISETP.GE.U32.AND P0, PT, R0, R3, PT ;  /* 0x000000030000720c */ /* 0x000fc80003f06070 */
[----:B------:R-:W-:Y:S01]  /*4540*/  ISETP.GE.U32.AND.EX P0, PT, R6, RZ, PT, P0 ;  /* 0x000000ff0600720c */ /* 0x000fe20003f06100 */
[----:B--2---:R0:W-:-:S12]  /*4550*/  STL.U8 [R7], R4 ;  /* 0x0000000407007387 */ /* 0x0041d80000100000 */
[----:B------:R-:W-:Y:S05]  /*4560*/  @!P0 BRA `(.L_x_31) ;  /* 0xfffffffc00d48947 */ /* 0x000fea000383ffff */
[----:B------:R-:W-:Y:S05]  /*4570*/  BSYNC.RECONVERGENT B0 ;  /* 0x0000000000007941 */ /* 0x000fea0003800200 */
.L_x_30:
[----:B------:R2:W5:Y:S04]  /*4580*/  LDL.128 R72, [R1] ;  /* 0x0000000001487983 */ /* 0x0005680000100c00 */
[----:B------:R2:W5:Y:S04]  /*4590*/  LDL.128 R12, [R1+0x10] ;  /* 0x00001000010c7983 */ /* 0x0005680000100c00 */
[----:B------:R2:W5:Y:S04]  /*45a0*/  LDL.128 R8, [R1+0x20] ;  /* 0x0000200001087983 */ /* 0x0005680000100c00 */
[----:B0-----:R2:W5:Y:S02]  /*45b0*/  LDL.128 R4, [R1+0x30] ;  /* 0x0000300001047983 */ /* 0x0015640000100c00 */
.L_x_29:
[C---:B-----5:R-:W-:Y:S02]  /*45c0*/  PRMT R89, R72.reuse, 0x7770, RZ ;  /* 0x0000777048597816 */ /* 0x060fe400000000ff */
[C---:B------:R-:W-:Y:S02]  /*45d0*/  PRMT R88, R72.reuse, 0x7771, RZ ;  /* 0x0000777148587816 */ /* 0x040fe400000000ff */
[C---:B------:R-:W-:Y:S02]  /*45e0*/  PRMT R87, R72.reuse, 0x7772, RZ ;  /* 0x0000777248577816 */ /* 0x040fe400000000ff */
        /* <DEDUP_REMOVED lines=72> */
[----:B------:R-:W-:-:S07]  /*4a70*/  PRMT R27, R7, 0x7610, R27 ;  /* 0x00007610071b7816 */ /* 0x000fce000000001b */
.L_x_23:
[----:B------:R-:W-:Y:S05]  /*4a80*/  BSYNC.RECONVERGENT B6 ;  /* 0x0000000000067941 */ /* 0x000fea0003800200 */
.L_x_20:
[----:B------:R-:W-:Y:S01]  /*4a90*/  MOV R6, 0x0 ;  /* 0x0000000000067802 */ /* 0x000fe20000000f00 */
[----:B------:R-:W-:Y:S02]  /*4aa0*/  IMAD.MOV.U32 R4, RZ, RZ, 0x40 ;  /* 0x00000040ff047424 */ /* 0x000fe400078e00ff */
[----:B------:R-:W-:-:S03]  /*4ab0*/  IMAD.MOV.U32 R5, RZ, RZ, RZ ;  /* 0x000000ffff057224 */ /* 0x000fc600078e00ff */
[----:B------:R-:W0:Y:S04]  /*4ac0*/  LDC.64 R6, c[0x4][R6] ;  /* 0x0100000006067b82 */ /* 0x000e280000000a00 */
[----:B------:R-:W-:-:S07]  /*4ad0*/  LEPC R20, `(.L_x_32) ;  /* 0x000000001014794e */ /* 0x000fce0000000000 */
[----:B012---:R-:W-:Y:S05]  /*4ae0*/  CALL.ABS.NOINC R6 ;  /* 0x0000000006007343 */ /* 0x007fea0003c00000 */
.L_x_32:
        /* <DEDUP_REMOVED lines=8> */
[----:B------:R-:W-:Y:S02]  /*4b70*/  IMAD.U32 R5, R85, 0x10000, RZ ;  /* 0x0001000055057824 */ /* 0x000fe400078e00ff */
[----:B------:R-:W-:Y:S01]  /*4b80*/  IMAD.U32 R7, R77, 0x10000, RZ ;  /* 0x000100004d077824 */ /* 0x000fe200078e00ff */
[----:B------:R-:W-:Y:S01]  /*4b90*/  LOP3.LUT R3, R0, 0xff0000, RZ, 0xc0, !PT ;  /* 0x00ff000000037812 */ /* 0x000fe200078ec0ff */
[----:B------:R-:W-:Y:S01]  /*4ba0*/  IMAD.SHL.U32 R4, R4, 0x1000000, RZ ;  /* 0x0100000004047824 */ /* 0x000fe200078e00ff */
[----:B------:R-:W-:Y:S01]  /*4bb0*/  LOP3.LUT R0, R89, 0xffff, RZ, 0xc0, !PT ;  /* 0x0000ffff59007812 */ /* 0x000fe200078ec0ff */
[----:B------:R-:W-:Y:S01]  /*4bc0*/  IMAD.U32 R11, R69, 0x10000, RZ ;  /* 0x00010000450b7824 */ /* 0x000fe200078e00ff */
[----:B------:R-:W-:Y:S02]  /*4bd0*/  LOP3.LUT R3, R3, 0x360000, RZ, 0x3c, !PT ;  /* 0x0036000003037812 */ /* 0x000fe400078e3cff */
[----:B------:R-:W-:Y:S01]  /*4be0*/  LOP3.LUT R5, R5, 0xff0000, RZ, 0xc0, !PT ;  /* 0x00ff000005057812 */ /* 0x000fe200078ec0ff */
[----:B------:R-:W-:Y:S01]  /*4bf0*/  IMAD.SHL.U32 R0, R0, 0x1000000, RZ ;  /* 0x0100000000007824 */ /* 0x000fe200078e00ff */
[----:B------:R-:W-:-:S02]  /*4c00*/  LOP3.LUT R7, R7, 0xff0000, RZ, 0xc0, !PT ;  /* 0x00ff000007077812 */ /* 0x000fc400078ec0ff */
[----:B------:R-:W-:Y:S02]  /*4c10*/  LOP3.LUT R5, R5, 0x360000, RZ, 0x3c, !PT ;  /* 0x0036000005057812 */ /* 0x000fe400078e3cff */
[----:B------:R-:W-:Y:S01]  /*4c20*/  LOP3.LUT R6, R3, 0x36000000, R0, 0xf6, !PT ;  /* 0x3600000003067812 */ /* 0x000fe200078ef600 */
[----:B------:R-:W-:Y:S01]  /*4c30*/  IMAD.U32 R3, R81, 0x10000, RZ ;  /* 0x0001000051037824 */ /* 0x000fe200078e00ff */
[----:B------:R-:W-:Y:S02]  /*4c40*/  LOP3.LUT R0, R5, 0x36000000, R4, 0xf6, !PT ;  /* 0x3600000005007812 */ /* 0x000fe400078ef604 */
[----:B------:R-:W-:Y:S02]  /*4c50*/  LOP3.LUT R5, R78, 0xffff, RZ, 0xc0, !PT ;  /* 0x0000ffff4e057812 */ /* 0x000fe400078ec0ff */
[----:B------:R-:W-:Y:S02]  /*4c60*/  LOP3.LUT R4, R3, 0xff0000, RZ, 0xc0, !PT ;  /* 0x00ff000003047812 */ /* 0x000fe400078ec0ff */
[----:B------:R-:W-:Y:S01]  /*4c70*/  LOP3.LUT R3, R82, 0xffff, RZ, 0xc0, !PT ;  /* 0x0000ffff52037812 */ /* 0x000fe200078ec0ff */
[----:B------:R-:W-:Y:S01]  /*4c80*/  IMAD.SHL.U32 R5, R5, 0x1000000, RZ ;  /* 0x0100000005057824 */ /* 0x000fe200078e00ff */
[----:B------:R-:W-:-:S02]  /*4c90*/  LOP3.LUT R4, R4, 0x360000, RZ, 0x3c, !PT ;  /* 0x0036000004047812 */ /* 0x000fc400078e3cff */
[----:B------:R-:W-:Y:S01]  /*4ca0*/  LOP3.LUT R10, R7, 0x360000, RZ, 0x3c, !PT ;  /* 0x00360000070a7812 */ /* 0x000fe200078e3cff */
[----:B------:R-:W-:Y:S01]  /*4cb0*/  IMAD.SHL.U32 R3, R3, 0x1000000, RZ ;  /* 0x0100000003037824 */ /* 0x000fe200078e00ff */
[----:B------:R-:W-:-:S04]  /*4cc0*/  LOP3.LUT R12, R11, 0xff0000, RZ, 0xc0, !PT ;  /* 0x00ff00000b0c7812 */ /* 0x000fc800078ec0ff */
[----:B------:R-:W-:Y:S02]  /*4cd0*/  LOP3.LUT R3, R4, 0x36000000, R3, 0xf6, !PT ;  /* 0x3600000004037812 */ /* 0x000fe400078ef603 */
[----:B------:R-:W-:Y:S01]  /*4ce0*/  LOP3.LUT R4, R10, 0x36000000, R5, 0xf6, !PT ;  /* 0x360000000a047812 */ /* 0x000fe200078ef605 */
[----:B------:R-:W-:Y:S01]  /*4cf0*/  IMAD.U32 R5, R73, 0x10000, RZ ;  /* 0x0001000049057824 */ /* 0x000fe200078e00ff */
[----:B------:R-:W-:Y:S02]  /*4d00*/  LOP3.LUT R10, R70, 0xffff, RZ, 0xc0, !PT ;  /* 0x0000ffff460a7812 */ /* 0x000fe400078ec0ff */
[----:B------:R-:W-:Y:S02]  /*4d10*/  LOP3.LUT R12, R12, 0x360000, RZ, 0x3c, !PT ;  /* 0x003600000c0c7812 */ /* 0x000fe400078e3cff */
[----:B------:R-:W-:Y:S01]  /*4d20*/  LOP3.LUT R7, R5, 0xff0000, RZ, 0xc0, !PT ;  /* 0x00ff000005077812 */ /* 0x000fe200078ec0ff */
[----:B------:R-:W-:Y:S01]  /*4d30*/  IMAD.SHL.U32 R11, R10, 0x1000000, RZ ;  /* 0x010000000a0b7824 */ /* 0x000fe200078e00ff */
[----:B------:R-:W-:-:S02]  /*4d40*/  LOP3.LUT R5, R74, 0xffff, RZ, 0xc0, !PT ;  /* 0x0000ffff4a057812 */ /* 0x000fc400078ec0ff */
[----:B------:R-:W-:-:S03]  /*4d50*/  LOP3.LUT R10, R7, 0x360000, RZ, 0x3c, !PT ;  /* 0x00360000070a7812 */ /* 0x000fc600078e3cff */
[----:B------:R-:W-:-:S05]  /*4d60*/  IMAD.SHL.U32 R5, R5, 0x1000000, RZ ;  /* 0x0100000005057824 */ /* 0x000fca00078e00ff */
[----:B------:R-:W-:Y:S02]  /*4d70*/  LOP3.LUT R7, R10, 0x36000000, R5, 0xf6, !PT ;  /* 0x360000000a077812 */ /* 0x000fe400078ef605 */
[----:B------:R-:W-:Y:S02]  /*4d80*/  LOP3.LUT R5, R12, 0x36000000, R11, 0xf6, !PT ;  /* 0x360000000c057812 */ /* 0x000fe400078ef60b */
[----:B------:R-:W-:-:S04]  /*4d90*/  PRMT R11, R87, 0x7604, RZ ;  /* 0x00007604570b7816 */ /* 0x000fc800000000ff */
[----:B------:R-:W-:Y:S02]  /*4da0*/  LOP3.LUT R11, R6, 0x3600, R11, 0xf6, !PT ;  /* 0x00003600060b7812 */ /* 0x000fe400078ef60b */
[----:B------:R-:W-:-:S04]  /*4db0*/  LOP3.LUT R6, R86, 0x36, RZ, 0x3c, !PT ;  /* 0x0000003656067812 */ /* 0x000fc800078e3cff */
[----:B------:R-:W-:Y:S01]  /*4dc0*/  LOP3.LUT R11, R11, 0xff, R6, 0xf8, !PT ;  /* 0x000000ff0b0b7812 */ /* 0x000fe200078ef806 */
[----:B------:R-:W-:-:S04]  /*4dd0*/  IMAD.U32 R6, R65, 0x10000, RZ ;  /* 0x0001000041067824 */ /* 0x000fc800078e00ff */
[----:B------:R-:W-:Y:S01]  /*4de0*/  ST.E desc[UR36][R8.64], R11 ;  /* 0x0000000b08007985 */ /* 0x000fe2000c101924 */
[----:B------:R-:W-:Y:S02]  /*4df0*/  LOP3.LUT R10, R6, 0xff0000, RZ, 0xc0, !PT ;  /* 0x00ff0000060a7812 */ /* 0x000fe400078ec0ff */
[----:B------:R-:W-:Y:S02]  /*4e00*/  LOP3.LUT R6, R66, 0xffff, RZ, 0xc0, !PT ;  /* 0x0000ffff42067812 */ /* 0x000fe400078ec0ff */
[----:B------:R-:W-:-:S03]  /*4e10*/  LOP3.LUT R13, R10, 0x360000, RZ, 0x3c, !PT ;  /* 0x003600000a0d7812 */ /* 0x000fc600078e3cff */
[----:B------:R-:W-:-:S05]  /*4e20*/  IMAD.SHL.U32 R6, R6, 0x1000000, RZ ;  /* 0x0100000006067824 */ /* 0x000fca00078e00ff */
[----:B------:R-:W-:Y:S02]  /*4e30*/  LOP3.LUT R6, R13, 0x36000000, R6, 0xf6, !PT ;  /* 0x360000000d067812 */ /* 0x000fe400078ef606 */
[----:B------:R-:W-:-:S04]  /*4e40*/  PRMT R13, R84, 0x7604, RZ ;  /* 0x00007604540d7816 */ /* 0x000fc800000000ff */
[----:B------:R-:W-:Y:S02]  /*4e50*/  LOP3.LUT R13, R0, 0x3600, R13, 0xf6, !PT ;  /* 0x00003600000d7812 */ /* 0x000fe400078ef60d */
[----:B------:R-:W-:-:S04]  /*4e60*/  LOP3.LUT R0, R83, 0x36, RZ, 0x3c, !PT ;  /* 0x0000003653007812 */ /* 0x000fc800078e3cff */
[----:B------:R-:W-:Y:S01]  /*4e70*/  LOP3.LUT R13, R13, 0xff, R0, 0xf8, !PT ;  /* 0x000000ff0d0d7812 */ /* 0x000fe200078ef800 */
[----:B------:R-:W-:-:S04]  /*4e80*/  IMAD.U32 R0, R61, 0x10000, RZ ;  /* 0x000100003d007824 */ /* 0x000fc800078e00ff */
[----:B------:R0:W-:Y:S01]  /*4e90*/  ST.E desc[UR36][R8.64+0x4], R13 ;  /* 0x0000040d08007985 */ /* 0x0001e2000c101924 */
[----:B------:R-:W-:Y:S02]  /*4ea0*/  LOP3.LUT R10, R0, 0xff0000, RZ, 0xc0, !PT ;  /* 0x00ff0000000a7812 */ /* 0x000fe400078ec0ff */
[----:B------:R-:W-:Y:S02]  /*4eb0*/  LOP3.LUT R0, R62, 0xffff, RZ, 0xc0, !PT ;  /* 0x0000ffff3e007812 */ /* 0x000fe400078ec0ff */
[----:B------:R-:W-:Y:S02]  /*4ec0*/  LOP3.LUT R15, R10, 0x360000, RZ, 0x3c, !PT ;  /* 0x003600000a0f7812 */ /* 0x000fe400078e3cff */
[----:B------:R-:W-:Y:S01]  /*4ed0*/  PRMT R10, R80, 0x7604, RZ ;  /* 0x00007604500a7816 */ /* 0x000fe200000000ff */
[----:B------:R-:W-:-:S03]  /*4ee0*/  IMAD.SHL.U32 R0, R0, 0x1000000, RZ ;  /* 0x0100000000007824 */ /* 0x000fc600078e00ff */
[----:B------:R-:W-:Y:S02]  /*4ef0*/  LOP3.LUT R10, R3, 0x3600, R10, 0xf6, !PT ;  /* 0x00003600030a7812 */ /* 0x000fe400078ef60a */
[----:B------:R-:W-:Y:S02]  /*4f00*/  LOP3.LUT R3, R79, 0x36, RZ, 0x3c, !PT ;  /* 0x000000364f037812 */ /* 0x000fe400078e3cff */
[----:B0-----:R-:W-:Y:S02]  /*4f10*/  PRMT R13, R76, 0x7604, RZ ;  /* 0x000076044c0d7816 */ /* 0x001fe400000000ff */
[----:B------:R-:W-:Y:S01]  /*4f20*/  LOP3.LUT R11, R10, 0xff, R3, 0xf8, !PT ;  /* 0x000000ff0a0b7812 */ /* 0x000fe200078ef803 */
[----:B------:R-:W-:Y:S01]  /*4f30*/  IMAD.U32 R3, R57, 0x10000, RZ ;  /* 0x0001000039037824 */ /* 0x000fe200078e00ff */
[----:B------:R-:W-:Y:S02]  /*4f40*/  LOP3.LUT R13, R4, 0x3600, R13, 0xf6, !PT ;  /* 0x00003600040d7812 */ /* 0x000fe400078ef60d */
[----:B------:R-:W-:Y:S01]  /*4f50*/  LOP3.LUT R4, R75, 0x36, RZ, 0x3c, !PT ;  /* 0x000000364b047812 */ /* 0x000fe200078e3cff */
[----:B------:R0:W-:Y:S01]  /*4f60*/  ST.E desc[UR36][R8.64+0x8], R11 ;  /* 0x0000080b08007985 */ /* 0x0001e2000c101924 */
[----:B------:R-:W-:-:S02]  /*4f70*/  LOP3.LUT R10, R3, 0xff0000, RZ, 0xc0, !PT ;  /* 0x00ff0000030a7812 */ /* 0x000fc400078ec0ff */
[----:B------:R-:W-:Y:S02]  /*4f80*/  LOP3.LUT R3, R58, 0xffff, RZ, 0xc0, !PT ;  /* 0x0000ffff3a037812 */ /* 0x000fe400078ec0ff */
[----:B------:R-:W-:Y:S01]  /*4f90*/  LOP3.LUT R13, R13, 0xff, R4, 0xf8, !PT ;  /* 0x000000ff0d0d7812 */ /* 0x000fe200078ef804 */
[----:B------:R-:W-:Y:S01]  /*4fa0*/  IMAD.U32 R4, R53, 0x10000, RZ ;  /* 0x0001000035047824 */ /* 0x000fe200078e00ff */
[----:B------:R-:W-:Y:S01]  /*4fb0*/  LOP3.LUT R10, R10, 0x360000, RZ, 0x3c, !PT ;  /* 0x003600000a0a7812 */ /* 0x000fe200078e3cff */
[----:B------:R-:W-:Y:S01]  /*4fc0*/  IMAD.SHL.U32 R3, R3, 0x1000000, RZ ;  /* 0x0100000003037824 */ /* 0x000fe200078e00ff */
[----:B------:R-:W-:Y:S01]  /*4fd0*/  LOP3.LUT R0, R15, 0x36000000, R0, 0xf6, !PT ;  /* 0x360000000f007812 */ /* 0x000fe200078ef600 */
[----:B------:R-:W-:Y:S03]  /*4fe0*/  ST.E desc[UR36][R8.64+0xc], R13 ;  /* 0x00000c0d08007985 */ /* 0x000fe6000c101924 */
[----:B------:R-:W-:-:S02]  /*4ff0*/  LOP3.LUT R3, R10, 0x36000000, R3, 0xf6, !PT ;  /* 0x360000000a037812 */ /* 0x000fc400078ef603 */
[----:B------:R-:W-:Y:S02]  /*5000*/  LOP3.LUT R10, R4, 0xff0000, RZ, 0xc0, !PT ;  /* 0x00ff0000040a7812 */ /* 0x000fe400078ec0ff */
[----:B------:R-:W-:Y:S02]  /*5010*/  LOP3.LUT R4, R54, 0xffff, RZ, 0xc0, !PT ;  /* 0x0000ffff36047812 */ /* 0x000fe400078ec0ff */
[----:B------:R-:W-:Y:S02]  /*5020*/  LOP3.LUT R15, R10, 0x360000, RZ, 0x3c, !PT ;  /* 0x003600000a0f7812 */ /* 0x000fe400078e3cff */
[----:B------:R-:W-:Y:S01]  /*5030*/  PRMT R10, R72, 0x7604, RZ ;  /* 0x00007604480a7816 */ /* 0x000fe200000000ff */
[----:B------:R-:W-:-:S03]  /*5040*/  IMAD.SHL.U32 R4, R4, 0x1000000, RZ ;  /* 0x0100000004047824 */ /* 0x000fc600078e00ff */
[----:B------:R-:W-:Y:S02]  /*5050*/  LOP3.LUT R10, R7, 0x3600, R10, 0xf6, !PT ;  /* 0x00003600070a7812 */ /* 0x000fe400078ef60a */
[----:B------:R-:W-:Y:S02]  /*5060*/  LOP3.LUT R7, R71, 0x36, RZ, 0x3c, !PT ;  /* 0x0000003647077812 */ /* 0x000fe400078e3cff */
[----:B------:R-:W-:Y:S02]  /*5070*/  LOP3.LUT R4, R15, 0x36000000, R4, 0xf6, !PT ;  /* 0x360000000f047812 */ /* 0x000fe400078ef604 */
[----:B0-----:R-:W-:Y:S01]  /*5080*/  LOP3.LUT R11, R10, 0xff, R7, 0xf8, !PT ;  /* 0x000000ff0a0b7812 */ /* 0x001fe200078ef807 */
[----:B------:R-:W-:-:S04]  /*5090*/  IMAD.U32 R7, R49, 0x10000, RZ ;  /* 0x0001000031077824 */ /* 0x000fc800078e00ff */
[----:B------:R0:W-:Y:S01]  /*50a0*/  ST.E desc[UR36][R8.64+0x10], R11 ;  /* 0x0000100b08007985 */ /* 0x0001e2000c101924 */
[----:B------:R-:W-:Y:S02]  /*50b0*/  LOP3.LUT R10, R7, 0xff0000, RZ, 0xc0, !PT ;  /* 0x00ff0000070a7812 */ /* 0x000fe400078ec0ff */
[----:B------:R-:W-:Y:S02]  /*50c0*/  LOP3.LUT R7, R50, 0xffff, RZ, 0xc0, !PT ;  /* 0x0000ffff32077812 */ /* 0x000fe400078ec0ff */
[----:B------:R-:W-:-:S03]  /*50d0*/  LOP3.LUT R10, R10, 0x360000, RZ, 0x3c, !PT ;  /* 0x003600000a0a7812 */ /* 0x000fc600078e3cff */
[----:B------:R-:W-:Y:S01]  /*50e0*/  IMAD.SHL.U32 R7, R7, 0x1000000, RZ ;  /* 0x0100000007077824 */ /* 0x000fe200078e00ff */
[----:B0-----:R-:W-:-:S04]  /*50f0*/  PRMT R11, R64, 0x7604, RZ ;  /* 0x00007604400b7816 */ /* 0x001fc800000000ff */
        /* <DEDUP_REMOVED lines=9> */
[----:B------:R-:W-:Y:S02]  /*5190*/  IMAD.U32 R6, R41, 0x10000, RZ ;  /* 0x0001000029067824 */ /* 0x000fe400078e00ff */
[----:B------:R0:W-:Y:S01]  /*51a0*/  ST.E desc[UR36][R8.64+0x14], R13 ;  /* 0x0000140d08007985 */ /* 0x0001e2000c101924 */
[----:B------:R-:W-:Y:S02]  /*51b0*/  LOP3.LUT R10, R5, 0xff0000, RZ, 0xc0, !PT ;  /* 0x00ff0000050a7812 */ /* 0x000fe400078ec0ff */
[----:B------:R-:W-:Y:S01]  /*51c0*/  LOP3.LUT R5, R46, 0xffff, RZ, 0xc0, !PT ;  /* 0x0000ffff2e057812 */ /* 0x000fe200078ec0ff */
[----:B------:R1:W-:Y:S01]  /*51d0*/  ST.E desc[UR36][R8.64+0x18], R11 ;  /* 0x0000180b08007985 */ /* 0x0003e2000c101924 */
[----:B------:R-:W-:-:S03]  /*51e0*/  LOP3.LUT R10, R10, 0x360000, RZ, 0x3c, !PT ;  /* 0x003600000a0a7812 */ /* 0x000fc600078e3cff */
[----:B------:R-:W-:Y:S01]  /*51f0*/  IMAD.SHL.U32 R5, R5, 0x1000000, RZ ;  /* 0x0100000005057824 */ /* 0x000fe200078e00ff */
[----:B0-----:R-:W-:-:S04]  /*5200*/  PRMT R13, R60, 0x7604, RZ ;  /* 0x000076043c0d7816 */ /* 0x001fc800000000ff */
[----:B------:R-:W-:Y:S02]  /*5210*/  LOP3.LUT R5, R10, 0x36000000, R5, 0xf6, !PT ;  /* 0x360000000a057812 */ /* 0x000fe400078ef605 */
[----:B------:R-:W-:Y:S02]  /*5220*/  LOP3.LUT R13, R0, 0x3600, R13, 0xf6, !PT ;  /* 0x00003600000d7812 */ /* 0x000fe400078ef60d */
[----:B------:R-:W-:Y:S02]  /*5230*/  LOP3.LUT R0, R59, 0x36, RZ, 0x3c, !PT ;  /* 0x000000363b007812 */ /* 0x000fe400078e3cff */
[----:B------:R-:W-:Y:S02]  /*5240*/  LOP3.LUT R10, R6, 0xff0000, RZ, 0xc0, !PT ;  /* 0x00ff0000060a7812 */ /* 0x000fe400078ec0ff */
[----:B------:R-:W-:Y:S02]  /*5250*/  LOP3.LUT R6, R42, 0xffff, RZ, 0xc0, !PT ;  /* 0x0000ffff2a067812 */ /* 0x000fe400078ec0ff */
[----:B------:R-:W-:Y:S01]  /*5260*/  LOP3.LUT R13, R13, 0xff, R0, 0xf8, !PT ;  /* 0x000000ff0d0d7812 */ /* 0x000fe200078ef800 */
[----:B------:R-:W-:Y:S01]  /*5270*/  IMAD.U32 R0, R37, 0x10000, RZ ;  /* 0x0001000025007824 */ /* 0x000fe200078e00ff */
[----:B------:R-:W-:Y:S01]  /*5280*/  LOP3.LUT R15, R10, 0x360000, RZ, 0x3c, !PT ;  /* 0x003600000a0f7812 */ /* 0x000fe200078e3cff */
[----:B------:R-:W-:Y:S01]  /*5290*/  IMAD.SHL.U32 R6, R6, 0x1000000, RZ ;  /* 0x0100000006067824 */ /* 0x000fe200078e00ff */
[----:B-1----:R-:W-:Y:S01]  /*52a0*/  PRMT R11, R52, 0x7604, RZ ;  /* 0x00007604340b7816 */ /* 0x002fe200000000ff */
[----:B------:R0:W-:Y:S01]  /*52b0*/  ST.E desc[UR36][R8.64+0x1c], R13 ;  /* 0x00001c0d08007985 */ /* 0x0001e2000c101924 */
[----:B------:R-:W-:-:S02]  /*52c0*/  LOP3.LUT R10, R0, 0xff0000, RZ, 0xc0, !PT ;  /* 0x00ff0000000a7812 */ /* 0x000fc400078ec0ff */
[----:B------:R-:W-:Y:S02]  /*52d0*/  LOP3.LUT R6, R15, 0x36000000, R6, 0xf6, !PT ;  /* 0x360000000f067812 */ /* 0x000fe400078ef606 */
[----:B------:R-:W-:Y:S02]  /*52e0*/  LOP3.LUT R0, R38, 0xffff, RZ, 0xc0, !PT ;  /* 0x0000ffff26007812 */ /* 0x000fe400078ec0ff */
[----:B------:R-:W-:Y:S02]  /*52f0*/  LOP3.LUT R15, R10, 0x360000, RZ, 0x3c, !PT ;  /* 0x003600000a0f7812 */ /* 0x000fe400078e3cff */
[----:B------:R-:W-:Y:S01]  /*5300*/  PRMT R10, R56, 0x7604, RZ ;  /* 0x00007604380a7816 */ /* 0x000fe200000000ff */
[----:B------:R-:W-:Y:S01]  /*5310*/  IMAD.SHL.U32 R0, R0, 0x1000000, RZ ;  /* 0x0100000000007824 */ /* 0x000fe200078e00ff */
[----:B0-----:R-:W-:Y:S02]  /*5320*/  LOP3.LUT R13, R39, 0x36, RZ, 0x3c, !PT ;  /* 0x00000036270d7812 */ /* 0x001fe400078e3cff */
[----:B------:R-:W-:-:S02]  /*5330*/  LOP3.LUT R10, R3, 0x3600, R10, 0xf6, !PT ;  /* 0x00003600030a7812 */ /* 0x000fc400078ef60a */
[----:B------:R-:W-:Y:S02]  /*5340*/  LOP3.LUT R3, R55, 0x36, RZ, 0x3c, !PT ;  /* 0x0000003637037812 */ /* 0x000fe400078e3cff */
[----:B------:R-:W-:Y:S02]  /*5350*/  LOP3.LUT R0, R15, 0x36000000, R0, 0xf6, !PT ;  /* 0x360000000f007812 */ /* 0x000fe400078ef600 */
[----:B------:R-:W-:Y:S01]  /*5360*/  LOP3.LUT R15, R10, 0xff, R3, 0xf8, !PT ;  /* 0x000000ff0a0f7812 */ /* 0x000fe200078ef803 */
[----:B------:R-:W-:-:S04]  /*5370*/  IMAD.U32 R3, R33, 0x10000, RZ ;  /* 0x0001000021037824 */ /* 0x000fc800078e00ff */
[----:B------:R0:W-:Y:S01]  /*5380*/  ST.E desc[UR36][R8.64+0x20], R15 ;  /* 0x0000200f08007985 */ /* 0x0001e2000c101924 */
[----:B------:R-:W-:Y:S02]  /*5390*/  LOP3.LUT R10, R3, 0xff0000, RZ, 0xc0, !PT ;  /* 0x00ff0000030a7812 */ /* 0x000fe400078ec0ff */
[----:B------:R-:W-:Y:S02]  /*53a0*/  LOP3.LUT R3, R34, 0xffff, RZ, 0xc0, !PT ;  /* 0x0000ffff22037812 */ /* 0x000fe400078ec0ff */
[----:B------:R-:W-:-:S03]  /*53b0*/  LOP3.LUT R10, R10, 0x360000, RZ, 0x3c, !PT ;  /* 0x003600000a0a7812 */ /* 0x000fc600078e3cff */
[----:B------:R-:W-:-:S05]  /*53c0*/  IMAD.SHL.U32 R3, R3, 0x1000000, RZ ;  /* 0x0100000003037824 */ /* 0x000fca00078e00ff */
[----:B------:R-:W-:Y:S02]  /*53d0*/  LOP3.LUT R3, R10, 0x36000000, R3, 0xf6, !PT ;  /* 0x360000000a037812 */ /* 0x000fe400078ef603 */
[----:B------:R-:W-:Y:S02]  /*53e0*/  LOP3.LUT R10, R4, 0x3600, R11, 0xf6, !PT ;  /* 0x00003600040a7812 */ /* 0x000fe400078ef60b */
[----:B------:R-:W-:Y:S02]  /*53f0*/  PRMT R4, R48, 0x7604, RZ ;  /* 0x0000760430047816 */ /* 0x000fe400000000ff */
[----:B------:R-:W-:Y:S02]  /*5400*/  PRMT R11, R40, 0x7604, RZ ;  /* 0x00007604280b7816 */ /* 0x000fe400000000ff */
[----:B------:R-:W-:Y:S02]  /*5410*/  LOP3.LUT R7, R7, 0x3600, R4, 0xf6, !PT ;  /* 0x0000360007077812 */ /* 0x000fe400078ef604 */
[----:B------:R-:W-:-:S04]  /*5420*/  PRMT R4, R44, 0x7604, RZ ;  /* 0x000076042c047816 */ /* 0x000fc800000000ff */
[----:B------:R-:W-:Y:S02]  /*5430*/  LOP3.LUT R5, R5, 0x3600, R4, 0xf6, !PT ;  /* 0x0000360005057812 */ /* 0x000fe400078ef604 */
[----:B------:R-:W-:Y:S02]  /*5440*/  LOP3.LUT R4, R6, 0x3600, R11, 0xf6, !PT ;  /* 0x0000360006047812 */ /* 0x000fe400078ef60b */
[----:B------:R-:W-:Y:S02]  /*5450*/  LOP3.LUT R6, R47, 0x36, RZ, 0x3c, !PT ;  /* 0x000000362f067812 */ /* 0x000fe400078e3cff */
[----:B------:R-:W-:Y:S01]  /*5460*/  LOP3.LUT R13, R4, 0xff, R13, 0xf8, !PT ;  /* 0x000000ff040d7812 */ /* 0x000fe200078ef80d */
[----:B------:R-:W-:Y:S01]  /*5470*/  IMAD.U32 R4, R29, 0x10000, RZ ;  /* 0x000100001d047824 */ /* 0x000fe200078e00ff */
[----:B------:R-:W-:Y:S02]  /*5480*/  LOP3.LUT R7, R7, 0xff, R6, 0xf8, !PT ;  /* 0x000000ff07077812 */ /* 0x000fe400078ef806 */
[----:B------:R-:W-:Y:S01]  /*5490*/  LOP3.LUT R6, R43, 0x36, RZ, 0x3c, !PT ;  /* 0x000000362b067812 */ /* 0x000fe200078e3cff */
[----:B------:R1:W-:Y:S01]  /*54a0*/  ST.E desc[UR36][R8.64+0x30], R13 ;  /* 0x0000300d08007985 */ /* 0x0003e2000c101924 */
[----:B------:R-:W-:-:S02]  /*54b0*/  LOP3.LUT R11, R51, 0x36, RZ, 0x3c, !PT ;  /* 0x00000036330b7812 */ /* 0x000fc400078e3cff */
[----:B------:R-:W-:Y:S01]  /*54c0*/  LOP3.LUT R5, R5, 0xff, R6, 0xf8, !PT ;  /* 0x000000ff05057812 */ /* 0x000fe200078ef806 */
[----:B------:R-:W-:Y:S01]  /*54d0*/  ST.E desc[UR36][R8.64+0x28], R7 ;  /* 0x0000280708007985 */ /* 0x000fe2000c101924 */
[----:B------:R-:W-:Y:S02]  /*54e0*/  LOP3.LUT R6, R4, 0xff0000, RZ, 0xc0, !PT ;  /* 0x00ff000004067812 */ /* 0x000fe400078ec0ff */
[----:B------:R-:W-:Y:S01]  /*54f0*/  LOP3.LUT R4, R30, 0xffff, RZ, 0xc0, !PT ;  /* 0x0000ffff1e047812 */ /* 0x000fe200078ec0ff */
[----:B------:R2:W-:Y:S01]  /*5500*/  ST.E desc[UR36][R8.64+0x2c], R5 ;  /* 0x00002c0508007985 */ /* 0x0005e2000c101924 */
[----:B0-----:R-:W-:Y:S02]  /*5510*/  LOP3.LUT R15, R6, 0x360000, RZ, 0x3c, !PT ;  /* 0x00360000060f7812 */ /* 0x001fe400078e3cff */
[----:B------:R-:W-:Y:S01]  /*5520*/  LOP3.LUT R11, R10, 0xff, R11, 0xf8, !PT ;  /* 0x000000ff0a0b7812 */ /* 0x000fe200078ef80b */
[----:B------:R-:W-:Y:S01]  /*5530*/  IMAD.SHL.U32 R4, R4, 0x1000000, RZ ;  /* 0x0100000004047824 */ /* 0x000fe200078e00ff */
[----:B-1----:R-:W-:-:S03]  /*5540*/  LOP3.LUT R13, R27, 0x36, RZ, 0x3c, !PT ;  /* 0x000000361b0d7812 */ /* 0x002fc600078e3cff */
[----:B------:R0:W-:Y:S01]  /*5550*/  ST.E desc[UR36][R8.64+0x24], R11 ;  /* 0x0000240b08007985 */ /* 0x0001e2000c101924 */
[----:B------:R-:W-:Y:S02]  /*5560*/  LOP3.LUT R6, R15, 0x36000000, R4, 0xf6, !PT ;  /* 0x360000000f067812 */ /* 0x000fe400078ef604 */
[----:B------:R-:W-:Y:S01]  /*5570*/  PRMT R4, R32, 0x7604, RZ ;  /* 0x0000760420047816 */ /* 0x000fe200000000ff */
[----:B--2---:R-:W-:Y:S01]  /*5580*/  IMAD.MOV.U32 R5, RZ, RZ, R9 ;  /* 0x000000ffff057224 */ /* 0x004fe200078e0009 */
[----:B------:R-:W-:Y:S02]  /*5590*/  PRMT R15, R36, 0x7604, RZ ;  /* 0x00007604240f7816 */ /* 0x000fe400000000ff */
[----:B------:R-:W-:Y:S02]  /*55a0*/  LOP3.LUT R4, R3, 0x3600, R4, 0xf6, !PT ;  /* 0x0000360003047812 */ /* 0x000fe400078ef604 */
[----:B------:R-:W-:Y:S02]  /*55b0*/  PRMT R3, R28, 0x7604, RZ ;  /* 0x000076041c037816 */ /* 0x000fe400000000ff */
[----:B------:R-:W-:-:S02]  /*55c0*/  LOP3.LUT R0, R0, 0x3600, R15, 0xf6, !PT ;  /* 0x0000360000007812 */ /* 0x000fc400078ef60f */
[----:B------:R-:W-:Y:S02]  /*55d0*/  LOP3.LUT R6, R6, 0x3600, R3, 0xf6, !PT ;  /* 0x0000360006067812 */ /* 0x000fe400078ef603 */
[----:B------:R-:W-:Y:S02]  /*55e0*/  LOP3.LUT R3, R35, 0x36, RZ, 0x3c, !PT ;  /* 0x0000003623037812 */ /* 0x000fe400078e3cff */
[----:B0-----:R-:W-:Y:S02]  /*55f0*/  LOP3.LUT R11, R31, 0x36, RZ, 0x3c, !PT ;  /* 0x000000361f0b7812 */ /* 0x001fe400078e3cff */
[----:B------:R-:W-:Y:S02]  /*5600*/  LOP3.LUT R13, R6, 0xff, R13, 0xf8, !PT ;  /* 0x000000ff060d7812 */ /* 0x000fe400078ef80d */
[----:B------:R-:W-:Y:S02]  /*5610*/  MOV R6, 0x8 ;  /* 0x0000000800067802 */ /* 0x000fe40000000f00 */
[----:B------:R-:W-:Y:S01]  /*5620*/  LOP3.LUT R3, R0, 0xff, R3, 0xf8, !PT ;  /* 0x000000ff00037812 */ /* 0x000fe200078ef803 */
[----:B------:R0:W-:Y:S01]  /*5630*/  ST.E desc[UR36][R8.64+0x3c], R13 ;  /* 0x00003c0d08007985 */ /* 0x0001e2000c101924 */
[----:B------:R-:W-:Y:S01]  /*5640*/  LOP3.LUT R11, R4, 0xff, R11, 0xf8, !PT ;  /* 0x000000ff040b7812 */ /* 0x000fe200078ef80b */
[----:B------:R-:W-:Y:S01]  /*5650*/  IMAD.MOV.U32 R4, RZ, RZ, R8 ;  /* 0x000000ffff047224 */ /* 0x000fe200078e0008 */
[----:B------:R-:W1:Y:S01]  /*5660*/  LDC.64 R6, c[0x4][R6] ;  /* 0x0100000006067b82 */ /* 0x000e620000000a00 */
[----:B------:R0:W-:Y:S04]  /*5670*/  ST.E desc[UR36][R8.64+0x34], R3 ;  /* 0x0000340308007985 */ /* 0x0001e8000c101924 */
[----:B------:R0:W-:Y:S02]  /*5680*/  ST.E desc[UR36][R8.64+0x38], R11 ;  /* 0x0000380b08007985 */ /* 0x0001e4000c101924 */
[----:B------:R-:W-:-:S07]  /*5690*/  LEPC R20, `(.L_x_34) ;  /* 0x000000001014794e */ /* 0x000fce0000000000 */
[----:B01----:R-:W-:Y:S05]  /*56a0*/  CALL.ABS.NOINC R6 ;  /* 0x0000000006007343 */ /* 0x003fea0003c00000 */
.L_x_34:
[----:B------:R-:W-:Y:S05]  /*56b0*/  BSYNC.RECONVERGENT B6 ;  /* 0x0000000000067941 */ /* 0x000fea0003800200 */
.L_x_33:
[----:B------:R-:W-:Y:S01]  /*56c0*/  MOV R6, 0x0 ;  /* 0x0000000000067802 */ /* 0x000fe20000000f00 */
[----:B------:R-:W-:Y:S02]  /*56d0*/  IMAD.MOV.U32 R4, RZ, RZ, 0x80 ;  /* 0x00000080ff047424 */ /* 0x000fe400078e00ff */
[----:B------:R-:W-:-:S03]  /*56e0*/  IMAD.MOV.U32 R5, RZ, RZ, RZ ;  /* 0x000000ffff057224 */ /* 0x000fc600078e00ff */
[----:B------:R-:W0:Y:S04]  /*56f0*/  LDC.64 R6, c[0x4][R6] ;  /* 0x0100000006067b82 */ /* 0x000e280000000a00 */
[----:B------:R-:W-:-:S07]  /*5700*/  LEPC R20, `(.L_x_35) ;  /* 0x000000001014794e */ /* 0x000fce0000000000 */
[----:B0-----:R-:W-:Y:S05]  /*5710*/  CALL.ABS.NOINC R6 ;  /* 0x0000000006007343 */ /* 0x001fea0003c00000 */
.L_x_35:
        /* <DEDUP_REMOVED lines=53> */
[----:B------:R-:W-:-:S02]  /*5a70*/  LOP3.LUT R24, R24, 0x5c0000, RZ, 0x3c, !PT ;  /* 0x005c000018187812 */ /* 0x000fc400078e3cff */
[----:B------:R-:W-:Y:S01]  /*5a80*/  LOP3.LUT R0, R0, 0x5c0000, RZ, 0x3c, !PT ;  /* 0x005c000000007812 */ /* 0x000fe200078e3cff */
[----:B------:R-:W-:Y:S01]  /*5a90*/  IMAD.SHL.U32 R13, R70, 0x1000000, RZ ;  /* 0x01000000460d7824 */ /* 0x000fe200078e00ff */
[----:B------:R-:W-:Y:S02]  /*5aa0*/  LOP3.LUT R5, R88, 0xff0000, RZ, 0xc0, !PT ;  /* 0x00ff000058057812 */ /* 0x000fe400078ec0ff */
[----:B------:R-:W-:Y:S02]  /*5ab0*/  LOP3.LUT R10, R69, 0xff0000, RZ, 0xc0, !PT ;  /* 0x00ff0000450a7812 */ /* 0x000fe400078ec0ff */
[----:B------:R-:W-:Y:S02]  /*5ac0*/  LOP3.LUT R20, R20, 0x5c000000, R29, 0xf6, !PT ;  /* 0x5c00000014147812 */ /* 0x000fe400078ef61d */
[----:B------:R-:W-:Y:S02]  /*5ad0*/  LOP3.LUT R26, R21, 0x5c000000, R26, 0xf6, !PT ;  /* 0x5c000000151a7812 */ /* 0x000fe400078ef61a */
[----:B------:R-:W-:-:S02]  /*5ae0*/  LOP3.LUT R4, R4, 0x5c000000, R9, 0xf6, !PT ;  /* 0x5c00000004047812 */ /* 0x000fc400078ef609 */
[----:B------:R-:W-:Y:S02]  /*5af0*/  LOP3.LUT R29, R24, 0x5c000000, R33, 0xf6, !PT ;  /* 0x5c000000181d7812 */ /* 0x000fe400078ef621 */
[----:B------:R-:W-:Y:S02]  /*5b00*/  PRMT R21, R84, 0x7604, RZ ;  /* 0x0000760454157816 */ /* 0x000fe400000000ff */
[----:B------:R-:W-:Y:S02]  /*5b10*/  LOP3.LUT R0, R0, 0x5c000000, R11, 0xf6, !PT ;  /* 0x5c00000000007812 */ /* 0x000fe400078ef60b */
[----:B------:R-:W-:Y:S02]  /*5b20*/  PRMT R33, R76, 0x7604, RZ ;  /* 0x000076044c217816 */ /* 0x000fe400000000ff */
[----:B------:R-:W-:Y:S02]  /*5b30*/  LOP3.LUT R5, R5, 0x5c0000, RZ, 0x3c, !PT ;  /* 0x005c000005057812 */ /* 0x000fe400078e3cff */
[----:B------:R-:W-:-:S02]  /*5b40*/  LOP3.LUT R10, R10, 0x5c0000, RZ, 0x3c, !PT ;  /* 0x005c00000a0a7812 */ /* 0x000fc400078e3cff */
[----:B------:R-:W-:Y:S02]  /*5b50*/  LOP3.LUT R30, R30, 0xffff, RZ, 0xc0, !PT ;  /* 0x0000ffff1e1e7812 */ /* 0x000fe400078ec0ff */
[----:B------:R-:W-:Y:S02]  /*5b60*/  LOP3.LUT R82, R82, 0xffff, RZ, 0xc0, !PT ;  /* 0x0000ffff52527812 */ /* 0x000fe400078ec0ff */
[----:B------:R-:W-:Y:S01]  /*5b70*/  LOP3.LUT R4, R4, 0x5c00, R21, 0xf6, !PT ;  /* 0x00005c0004047812 */ /* 0x000fe200078ef615 */
[----:B------:R-:W-:Y:S01]  /*5b80*/  IMAD.SHL.U32 R37, R30, 0x1000000, RZ ;  /* 0x010000001e257824 */ /* 0x000fe200078e00ff */
[----:B------:R-:W-:Y:S01]  /*5b90*/  LOP3.LUT R3, R81, 0xff0000, RZ, 0xc0, !PT ;  /* 0x00ff000051037812 */ /* 0x000fe200078ec0ff */
[----:B------:R-:W-:Y:S01]  /*5ba0*/  IMAD.SHL.U32 R82, R82, 0x1000000, RZ ;  /* 0x0100000052527824 */ /* 0x000fe200078e00ff */
[----:B------:R-:W-:Y:S02]  /*5bb0*/  LOP3.LUT R62, R62, 0xffff, RZ, 0xc0, !PT ;  /* 0x0000ffff3e3e7812 */ /* 0x000fe400078ec0ff */
[----:B------:R-:W-:-:S02]  /*5bc0*/  LOP3.LUT R21, R0, 0x5c00, R33, 0xf6, !PT ;  /* 0x00005c0000157812 */ /* 0x000fc400078ef621 */
[----:B------:R-:W-:Y:S01]  /*5bd0*/  LOP3.LUT R5, R5, 0x5c000000, R8, 0xf6, !PT ;  /* 0x5c00000005057812 */ /* 0x000fe200078ef608 */
[----:B------:R-:W-:Y:S01]  /*5be0*/  IMAD.SHL.U32 R15, R62, 0x1000000, RZ ;  /* 0x010000003e0f7824 */ /* 0x000fe200078e00ff */
[----:B------:R-:W-:Y:S02]  /*5bf0*/  LOP3.LUT R10, R10, 0x5c000000, R13, 0xf6, !PT ;  /* 0x5c0000000a0a7812 */ /* 0x000fe400078ef60d */
[----:B------:R-:W-:Y:S02]  /*5c00*/  PRMT R33, R68, 0x7604, RZ ;  /* 0x0000760444217816 */ /* 0x000fe400000000ff */
[----:B------:R-:W-:Y:S02]  /*5c10*/  LOP3.LUT R8, R61, 0xff0000, RZ, 0xc0, !PT ;  /* 0x00ff00003d087812 */ /* 0x000fe400078ec0ff */
[----:B------:R-:W-:Y:S02]  /*5c20*/  LOP3.LUT R74, R74, 0xffff, RZ, 0xc0, !PT ;  /* 0x0000ffff4a4a7812 */ /* 0x000fe400078ec0ff */
[----:B------:R-:W-:-:S02]  /*5c30*/  LOP3.LUT R30, R45, 0xff0000, RZ, 0xc0, !PT ;  /* 0x00ff00002d1e7812 */ /* 0x000fc400078ec0ff */
[----:B------:R-:W-:Y:S01]  /*5c40*/  LOP3.LUT R3, R3, 0x5c0000, RZ, 0x3c, !PT ;  /* 0x005c000003037812 */ /* 0x000fe200078e3cff */
[----:B------:R-:W-:Y:S01]  /*5c50*/  IMAD.SHL.U32 R74, R74, 0x1000000, RZ ;  /* 0x010000004a4a7824 */ /* 0x000fe200078e00ff */
[----:B------:R-:W-:Y:S02]  /*5c60*/  LOP3.LUT R66, R66, 0xffff, RZ, 0xc0, !PT ;  /* 0x0000ffff42427812 */ /* 0x000fe400078ec0ff */
[----:B------:R-:W-:Y:S02]  /*5c70*/  LOP3.LUT R11, R73, 0xff0000, RZ, 0xc0, !PT ;  /* 0x00ff0000490b7812 */ /* 0x000fe400078ec0ff */
[----:B------:R-:W-:Y:S01]  /*5c80*/  LOP3.LUT R10, R10, 0x5c00, R33, 0xf6, !PT ;  /* 0x00005c000a0a7812 */ /* 0x000fe200078ef621 */
[----:B------:R-:W-:Y:S01]  /*5c90*/  IMAD.SHL.U32 R66, R66, 0x1000000, RZ ;  /* 0x0100000042427824 */ /* 0x000fe200078e00ff */
[----:B------:R-:W-:Y:S02]  /*5ca0*/  LOP3.LUT R9, R65, 0xff0000, RZ, 0xc0, !PT ;  /* 0x00ff000041097812 */ /* 0x000fe400078ec0ff */
[----:B------:R-:W-:-:S02]  /*5cb0*/  LOP3.LUT R8, R8, 0x5c0000, RZ, 0x3c, !PT ;  /* 0x005c000008087812 */ /* 0x000fc400078e3cff */
[----:B------:R-:W-:Y:S02]  /*5cc0*/  PRMT R33, R56, 0x7604, RZ ;  /* 0x0000760438217816 */ /* 0x000fe400000000ff */
[----:B------:R-:W-:Y:S02]  /*5cd0*/  LOP3.LUT R30, R30, 0x5c0000, RZ, 0x3c, !PT ;  /* 0x005c00001e1e7812 */ /* 0x000fe400078e3cff */
[----:B------:R-:W-:Y:S02]  /*5ce0*/  LOP3.LUT R3, R3, 0x5c000000, R82, 0xf6, !PT ;  /* 0x5c00000003037812 */ /* 0x000fe400078ef652 */
[----:B------:R-:W-:Y:S02]  /*5cf0*/  LOP3.LUT R54, R54, 0xffff, RZ, 0xc0, !PT ;  /* 0x0000ffff36367812 */ /* 0x000fe400078ec0ff */
[----:B------:R-:W-:Y:S02]  /*5d00*/  PRMT R80, R80, 0x7604, RZ ;  /* 0x0000760450507816 */ /* 0x000fe400000000ff */
[----:B------:R-:W-:Y:S01]  /*5d10*/  LOP3.LUT R11, R11, 0x5c0000, RZ, 0x3c, !PT ;  /* 0x005c00000b0b7812 */ /* 0x000fe200078e3cff */
[----:B------:R-:W-:Y:S01]  /*5d20*/  IMAD.SHL.U32 R54, R54, 0x1000000, RZ ;  /* 0x0100000036367824 */ /* 0x000fe200078e00ff */
[----:B------:R-:W-:-:S02]  /*5d30*/  LOP3.LUT R50, R50, 0xffff, RZ, 0xc0, !PT ;  /* 0x0000ffff32327812 */ /* 0x000fc400078ec0ff */
[----:B------:R-:W-:Y:S02]  /*5d40*/  LOP3.LUT R9, R9, 0x5c0000, RZ, 0x3c, !PT ;  /* 0x005c000009097812 */ /* 0x000fe400078e3cff */
[----:B------:R-:W-:Y:S01]  /*5d50*/  LOP3.LUT R8, R8, 0x5c000000, R15, 0xf6, !PT ;  /* 0x5c00000008087812 */ /* 0x000fe200078ef60f */
[----:B------:R-:W-:Y:S01]  /*5d60*/  IMAD.SHL.U32 R50, R50, 0x1000000, RZ ;  /* 0x0100000032327824 */ /* 0x000fe200078e00ff */
[----:B------:R-:W-:Y:S02]  /*5d70*/  LOP3.LUT R13, R53, 0xff0000, RZ, 0xc0, !PT ;  /* 0x00ff0000350d7812 */ /* 0x000fe400078ec0ff */
[----:B------:R-:W-:Y:S02]  /*5d80*/  LOP3.LUT R12, R12, 0x5c00, R33, 0xf6, !PT ;  /* 0x00005c000c0c7812 */ /* 0x000fe400078ef621 */
[----:B------:R-:W-:Y:S02]  /*5d90*/  LOP3.LUT R15, R49, 0xff0000, RZ, 0xc0, !PT ;  /* 0x00ff0000310f7812 */ /* 0x000fe400078ec0ff */
[----:B------:R-:W-:-:S02]  /*5da0*/  LOP3.LUT R30, R30, 0x5c000000, R37, 0xf6, !PT ;  /* 0x5c0000001e1e7812 */ /* 0x000fc400078ef625 */
[----:B------:R-:W-:Y:S02]  /*5db0*/  PRMT R24, R87, 0x7604, RZ ;  /* 0x0000760457187816 */ /* 0x000fe400000000ff */
[----:B------:R-:W-:Y:S02]  /*5dc0*/  PRMT R33, R40, 0x7604, RZ ;  /* 0x0000760428217816 */ /* 0x000fe400000000ff */
[----:B------:R-:W-:Y:S02]  /*5dd0*/  LOP3.LUT R3, R3, 0x5c00, R80, 0xf6, !PT ;  /* 0x00005c0003037812 */ /* 0x000fe400078ef650 */
[----:B------:R-:W-:Y:S02]  /*5de0*/  PRMT R37, R60, 0x7604, RZ ;  /* 0x000076043c257816 */ /* 0x000fe400000000ff */
[----:B------:R-:W-:Y:S02]  /*5df0*/  LOP3.LUT R0, R79, 0x5c, RZ, 0x3c, !PT ;  /* 0x0000005c4f007812 */ /* 0x000fe400078e3cff */
[----:B------:R-:W-:-:S02]  /*5e00*/  LOP3.LUT R11, R11, 0x5c000000, R74, 0xf6, !PT ;  /* 0x5c0000000b0b7812 */ /* 0x000fc400078ef64a */
[----:B------:R-:W-:Y:S02]  /*5e10*/  PRMT R72, R72, 0x7604, RZ ;  /* 0x0000760448487816 */ /* 0x000fe400000000ff */
[----:B------:R-:W-:Y:S02]  /*5e20*/  LOP3.LUT R83, R83, 0x5c, RZ, 0x3c, !PT ;  /* 0x0000005c53537812 */ /* 0x000fe400078e3cff */
[----:B------:R-:W-:Y:S02]  /*5e30*/  LOP3.LUT R9, R9, 0x5c000000, R66, 0xf6, !PT ;  /* 0x5c00000009097812 */ /* 0x000fe400078ef642 */
[----:B------:R-:W-:Y:S02]  /*5e40*/  LOP3.LUT R13, R13, 0x5c0000, RZ, 0x3c, !PT ;  /* 0x005c00000d0d7812 */ /* 0x000fe400078e3cff */
[----:B------:R-:W-:Y:S02]  /*5e50*/  PRMT R64, R64, 0x7604, RZ ;  /* 0x0000760440407816 */ /* 0x000fe400000000ff */
[----:B------:R-:W-:-:S02]  /*5e60*/  LOP3.LUT R15, R15, 0x5c0000, RZ, 0x3c, !PT ;  /* 0x005c00000f0f7812 */ /* 0x000fc400078e3cff */
[----:B------:R-:W-:Y:S02]  /*5e70*/  LOP3.LUT R5, R5, 0x5c00, R24, 0xf6, !PT ;  /* 0x00005c0005057812 */ /* 0x000fe400078ef618 */
[----:B------:R-:W-:Y:S02]  /*5e80*/  LOP3.LUT R20, R20, 0x5c00, R33, 0xf6, !PT ;  /* 0x00005c0014147812 */ /* 0x000fe400078ef621 */
[----:B------:R-:W-:Y:S02]  /*5e90*/  LOP3.LUT R24, R8, 0x5c00, R37, 0xf6, !PT ;  /* 0x00005c0008187812 */ /* 0x000fe400078ef625 */
[----:B------:R-:W-:Y:S02]  /*5ea0*/  PRMT R41, R28, 0x7604, RZ ;  /* 0x000076041c297816 */ /* 0x000fe400000000ff */
[----:B------:R-:W-:Y:S02]  /*5eb0*/  LOP3.LUT R33, R3, 0xff, R0, 0xf8, !PT ;  /* 0x000000ff03217812 */ /* 0x000fe400078ef800 */
[----:B------:R-:W-:-:S02]  /*5ec0*/  LOP3.LUT R11, R11, 0x5c00, R72, 0xf6, !PT ;  /* 0x00005c000b0b7812 */ /* 0x000fc400078ef648 */
[----:B------:R-:W-:Y:S01]  /*5ed0*/  PRMT R37, R44, 0x7604, RZ ;  /* 0x000076042c257816 */ /* 0x000fe200000000ff */
[----:B------:R-:W-:Y:S01]  /*5ee0*/  ST.E desc[UR36][R6.64+0x8], R33 ;  /* 0x0000082106007985 */ /* 0x000fe2000c101924 */
[----:B------:R-:W-:Y:S02]  /*5ef0*/  LOP3.LUT R83, R4, 0xff, R83, 0xf8, !PT ;  /* 0x000000ff04537812 */ /* 0x000fe400078ef853 */
[----:B------:R-:W-:Y:S02]  /*5f00*/  LOP3.LUT R0, R71, 0x5c, RZ, 0x3c, !PT ;  /* 0x0000005c47007812 */ /* 0x000fe400078e3cff */
[----:B------:R-:W-:Y:S01]  /*5f10*/  LOP3.LUT R13, R13, 0x5c000000, R54, 0xf6, !PT ;  /* 0x5c0000000d0d7812 */ /* 0x000fe200078ef636 */
[----:B------:R-:W-:Y:S01]  /*5f20*/  ST.E desc[UR36][R6.64+0x4], R83 ;  /* 0x0000045306007985 */ /* 0x000fe2000c101924 */
[----:B------:R-:W-:Y:S02]  /*5f30*/  LOP3.LUT R9, R9, 0x5c00, R64, 0xf6, !PT ;  /* 0x00005c0009097812 */ /* 0x000fe400078ef640 */
[----:B------:R-:W-:-:S02]  /*5f40*/  PRMT R52, R52, 0x7604, RZ ;  /* 0x0000760434347816 */ /* 0x000fc400000000ff */
[----:B------:R-:W-:Y:S02]  /*5f50*/  LOP3.LUT R4, R63, 0x5c, RZ, 0x3c, !PT ;  /* 0x0000005c3f047812 */ /* 0x000fe400078e3cff */
[----:B------:R-:W-:Y:S02]  /*5f60*/  LOP3.LUT R15, R15, 0x5c000000, R50, 0xf6, !PT ;  /* 0x5c0000000f0f7812 */ /* 0x000fe400078ef632 */
[----:B------:R-:W-:Y:S02]  /*5f70*/  PRMT R48, R48, 0x7604, RZ ;  /* 0x0000760430307816 */ /* 0x000fe400000000ff */
[----:B------:R-:W-:Y:S02]  /*5f80*/  LOP3.LUT R30, R30, 0x5c00, R41, 0xf6, !PT ;  /* 0x00005c001e1e7812 */ /* 0x000fe400078ef629 */
[----:B------:R-:W-:Y:S02]  /*5f90*/  LOP3.LUT R14, R14, 0x5c00, R37, 0xf6, !PT ;  /* 0x00005c000e0e7812 */ /* 0x000fe400078ef625 */
[----:B------:R-:W-:-:S02]  /*5fa0*/  LOP3.LUT R41, R11, 0xff, R0, 0xf8, !PT ;  /* 0x000000ff0b297812 */ /* 0x000fc400078ef800 */
[----:B------:R-:W-:Y:S02]  /*5fb0*/  LOP3.LUT R13, R13, 0x5c00, R52, 0xf6, !PT ;  /* 0x00005c000d0d7812 */ /* 0x000fe400078ef634 */
[----:B------:R-:W-:Y:S01]  /*5fc0*/  PRMT R37, R36, 0x7604, RZ ;  /* 0x0000760424257816 */ /* 0x000fe200000000ff */
[----:B------:R-:W-:Y:S01]  /*5fd0*/  ST.E desc[UR36][R6.64+0x10], R41 ;  /* 0x0000102906007985 */ /* 0x000fe2000c101924 */
[----:B------:R-:W-:Y:S02]  /*5fe0*/  LOP3.LUT R45, R9, 0xff, R4, 0xf8, !PT ;  /* 0x000000ff092d7812 */ /* 0x000fe400078ef804 */
[----:B------:R-:W-:Y:S02]  /*5ff0*/  LOP3.LUT R0, R51, 0x5c, RZ, 0x3c, !PT ;  /* 0x0000005c33007812 */ /* 0x000fe400078e3cff */
[----:B------:R-:W-:Y:S01]  /*6000*/  LOP3.LUT R15, R15, 0x5c00, R48, 0xf6, !PT ;  /* 0x00005c000f0f7812 */ /* 0x000fe200078ef630 */
[----:B------:R-:W-:Y:S01]  /*6010*/  ST.E desc[UR36][R6.64+0x18], R45 ;  /* 0x0000182d06007985 */ /* 0x000fe2000c101924 */
[----:B------:R-:W-:-:S02]  /*6020*/  PRMT R32, R32, 0x7604, RZ ;  /* 0x0000760420207816 */ /* 0x000fc400000000ff */
[----:B------:R-:W-:Y:S02]  /*6030*/  LOP3.LUT R8, R75, 0x5c, RZ, 0x3c, !PT ;  /* 0x0000005c4b087812 */ /* 0x000fe400078e3cff */
[----:B------:R-:W-:Y:S02]  /*6040*/  LOP3.LUT R4, R47, 0x5c, RZ, 0x3c, !PT ;  /* 0x0000005c2f047812 */ /* 0x000fe400078e3cff */
[----:B------:R-:W-:Y:S02]  /*6050*/  LOP3.LUT R26, R26, 0x5c00, R37, 0xf6, !PT ;  /* 0x00005c001a1a7812 */ /* 0x000fe400078ef625 */
[----:B------:R-:W-:Y:S02]  /*6060*/  LOP3.LUT R9, R13, 0xff, R0, 0xf8, !PT ;  /* 0x000000ff0d097812 */ /* 0x000fe400078ef800 */
[----:B------:R-:W-:Y:S02]  /*6070*/  LOP3.LUT R29, R29, 0x5c00, R32, 0xf6, !PT ;  /* 0x00005c001d1d7812 */ /* 0x000fe400078ef620 */
[----:B------:R-:W-:Y:S01]  /*6080*/  LOP3.LUT R37, R21, 0xff, R8, 0xf8, !PT ;  /* 0x000000ff15257812 */ /* 0x000fe200078ef808 */
[----:B------:R-:W-:Y:S01]  /*6090*/  ST.E desc[UR36][R6.64+0x24], R9 ;  /* 0x0000240906007985 */ /* 0x000fe2000c101924 */
[----:B------:R-:W-:Y:S01]  /*60a0*/  LOP3.LUT R11, R15, 0xff, R4, 0xf8, !PT ;  /* 0x000000ff0f0b7812 */ /* 0x000fe200078ef804 */
[----:B------:R-:W-:Y:S01]  /*60b0*/  IMAD.MOV.U32 R4, RZ, RZ, R6 ;  /* 0x000000ffff047224 */ /* 0x000fe200078e0006 */
[----:B------:R-:W-:Y:S01]  /*60c0*/  LOP3.LUT R0, R31, 0x5c, RZ, 0x3c, !PT ;  /* 0x0000005c1f007812 */ /* 0x000fe200078e3cff */
[----:B------:R-:W-:Y:S01]  /*60d0*/  ST.E desc[UR36][R6.64+0xc], R37 ;  /* 0x00000c2506007985 */ /* 0x000fe2000c101924 */
[----:B------:R-:W-:-:S02]  /*60e0*/  LOP3.LUT R67, R67, 0x5c, RZ, 0x3c, !PT ;  /* 0x0000005c43437812 */ /* 0x000fc400078e3cff */
[----:B------:R-:W-:Y:S01]  /*60f0*/  LOP3.LUT R59, R59, 0x5c, RZ, 0x3c, !PT ;  /* 0x0000005c3b3b7812 */ /* 0x000fe200078e3cff */
[----:B------:R-:W-:Y:S01]  /*6100*/  ST.E desc[UR36][R6.64+0x28], R11 ;  /* 0x0000280b06007985 */ /* 0x000fe2000c101924 */
        /* <DEDUP_REMOVED lines=8> */
[----:B------:R-:W-:Y:S01]  /*6190*/  ST.E desc[UR36][R6.64+0x38], R27 ;  /* 0x0000381b06007985 */ /* 0x000fe2000c101924 */
[----:B------:R-:W-:Y:S02]  /*61a0*/  LOP3.LUT R3, R12, 0xff, R3, 0xf8, !PT ;  /* 0x000000ff0c037812 */ /* 0x000fe400078ef803 */
[----:B------:R-:W-:Y:S01]  /*61b0*/  LOP3.LUT R13, R14, 0xff, R43, 0xf8, !PT ;  /* 0x000000ff0e0d7812 */ /* 0x000fe200078ef82b */
[----:B------:R-:W-:Y:S01]  /*61c0*/  ST.E desc[UR36][R6.64+0x14], R67 ;  /* 0x0000144306007985 */ /* 0x000fe2000c101924 */
[----:B------:R-:W-:-:S02]  /*61d0*/  LOP3.LUT R15, R20, 0xff, R15, 0xf8, !PT ;  /* 0x000000ff140f7812 */ /* 0x000fc400078ef80f */
[----:B------:R-:W-:Y:S01]  /*61e0*/  LOP3.LUT R21, R26, 0xff, R21, 0xf8, !PT ;  /* 0x000000ff1a157812 */ /* 0x000fe200078ef815 */
[----:B------:R-:W-:Y:S01]  /*61f0*/  ST.E desc[UR36][R6.64+0x1c], R59 ;  /* 0x00001c3b06007985 */ /* 0x000fe2000c101924 */
[----:B------:R-:W-:Y:S02]  /*6200*/  LOP3.LUT R29, R30, 0xff, R31, 0xf8, !PT ;  /* 0x000000ff1e1d7812 */ /* 0x000fe400078ef81f */
[----:B------:R-:W-:Y:S01]  /*6210*/  MOV R0, 0x8 ;  /* 0x0000000800007802 */ /* 0x000fe20000000f00 */
[----:B------:R-:W-:Y:S01]  /*6220*/  ST.E desc[UR36][R6.64+0x20], R3 ;  /* 0x0000200306007985 */ /* 0x000fe2000c101924 */
[----:B------:R-:W-:Y:S02]  /*6230*/  LOP3.LUT R86, R86, 0x5c, RZ, 0x3c, !PT ;  /* 0x0000005c56567812 */ /* 0x000fe400078e3cff */
[----:B------:R0:W1:Y:S01]  /*6240*/  LDC.64 R30, c[0x4][R0] ;  /* 0x01000000001e7b82 */ /* 0x0000620000000a00 */
[----:B------:R-:W-:Y:S01]  /*6250*/  ST.E desc[UR36][R6.64+0x2c], R13 ;  /* 0x00002c0d06007985 */ /* 0x000fe2000c101924 */
[----:B------:R-:W-:-:S03]  /*6260*/  LOP3.LUT R5, R5, 0xff, R86, 0xf8, !PT ;  /* 0x000000ff05057812 */ /* 0x000fc600078ef856 */
[----:B------:R-:W-:Y:S04]  /*6270*/  ST.E desc[UR36][R6.64+0x30], R15 ;  /* 0x0000300f06007985 */ /* 0x000fe8000c101924 */
[----:B------:R-:W-:Y:S04]  /*6280*/  ST.E desc[UR36][R6.64+0x34], R21 ;  /* 0x0000341506007985 */ /* 0x000fe8000c101924 */
[----:B------:R-:W-:Y:S04]  /*6290*/  ST.E desc[UR36][R6.64+0x3c], R29 ;  /* 0x00003c1d06007985 */ /* 0x000fe8000c101924 */
[----:B------:R2:W-:Y:S02]  /*62a0*/  ST.E desc[UR36][R6.64], R5 ;  /* 0x0000000506007985 */ /* 0x0005e4000c101924 */
[----:B0-2---:R-:W-:-:S07]  /*62b0*/  IMAD.MOV.U32 R5, RZ, RZ, R7 ;  /* 0x000000ffff057224 */ /* 0x005fce00078e0007 */
[----:B------:R-:W-:-:S07]  /*62c0*/  LEPC R20, `(.L_x_38) ;  /* 0x000000001014794e */ /* 0x000fce0000000000 */
[----:B-1----:R-:W-:Y:S05]  /*62d0*/  CALL.ABS.NOINC R30 ;  /* 0x000000001e007343 */ /* 0x002fea0003c00000 */
.L_x_38:
[----:B------:R-:W-:Y:S02]  /*62e0*/  IMAD.MOV.U32 R26, RZ, RZ, 0x6a ;  /* 0x0000006aff1a7424 */ /* 0x000fe400078e00ff */
[----:B------:R-:W-:Y:S02]  /*62f0*/  IMAD.MOV.U32 R91, RZ, RZ, 0x9 ;  /* 0x00000009ff5b7424 */ /* 0x000fe400078e00ff */
[----:B------:R-:W-:Y:S02]  /*6300*/  IMAD.MOV.U32 R90, RZ, RZ, 0xe6 ;  /* 0x000000e6ff5a7424 */ /* 0x000fe400078e00ff */
[----:B------:R-:W-:Y:S02]  /*6310*/  IMAD.MOV.U32 R92, RZ, RZ, 0x67 ;  /* 0x00000067ff5c7424 */ /* 0x000fe400078e00ff */
[----:B------:R-:W-:-:S07]  /*6320*/  IMAD.MOV.U32 R93, RZ, RZ, 0xbb ;  /* 0x000000bbff5d7424 */ /* 0x000fce00078e00ff */
.L_x_37:
[----:B------:R-:W-:Y:S05]  /*6330*/  BSYNC.RECONVERGENT B6 ;  /* 0x0000000000067941 */ /* 0x000fea0003800200 */
.L_x_36:
[----:B------:R-:W-:Y:S01]  /*6340*/  VIADD R16, R16, 0x1 ;  /* 0x0000000110107836 */ /* 0x000fe20000000000 */
[----:B------:R-:W-:Y:S02]  /*6350*/  LOP3.LUT R23, R23, R26, RZ, 0x3c, !PT ;  /* 0x0000001a17177212 */ /* 0x000fe400078e3cff */
[----:B------:R-:W-:Y:S02]  /*6360*/  LOP3.LUT R22, R22, R91, RZ, 0x3c, !PT ;  /* 0x0000005b16167212 */ /* 0x000fe400078e3cff */
[----:B------:R-:W-:Y:S02]  /*6370*/  ISETP.NE.AND P0, PT, R16, 0x801, PT ;  /* 0x000008011000780c */ /* 0x000fe40003f05270 */
[----:B------:R-:W-:Y:S02]  /*6380*/  LOP3.LUT R19, R19, R90, RZ, 0x3c, !PT ;  /* 0x0000005a13137212 */ /* 0x000fe400078e3cff */
[----:B------:R-:W-:Y:S02]  /*6390*/  LOP3.LUT R17, R17, R92, RZ, 0x3c, !PT ;  /* 0x0000005c11117212 */ /* 0x000fe400078e3cff */
[----:B------:R-:W-:-:S07]  /*63a0*/  LOP3.LUT R18, R18, R93, RZ, 0x3c, !PT ;  /* 0x0000005d12127212 */ /* 0x000fce00078e3cff */
[----:B------:R-:W-:Y:S05]  /*63b0*/  @P0 BRA `(.L_x_39) ;  /* 0xffffffcc00e40947 */ /* 0x000fea000383ffff */
[----:B------:R-:W-:Y:S05]  /*63c0*/  BSYNC.RECONVERGENT B7 ;  /* 0x0000000000077941 */ /* 0x000fea0003800200 */
.L_x_19:
[----:B------:R-:W-:Y:S01]  /*63d0*/  LOP3.LUT R17, R17, 0xffff, RZ, 0xc0, !PT ;  /* 0x0000ffff11117812 */ /* 0x000fe200078ec0ff */
[----:B------:R0:W-:Y:S01]  /*63e0*/  STL.U8 [R1+0x44], R18 ;  /* 0x0000441201007387 */ /* 0x0001e20000100000 */
[----:B------:R-:W-:Y:S01]  /*63f0*/  LOP3.LUT R0, R19, 0xffff, RZ, 0xc0, !PT ;  /* 0x0000ffff13007812 */ /* 0x000fe200078ec0ff */
[----:B------:R-:W-:Y:S01]  /*6400*/  BSSY.RECONVERGENT B0, `(.L_x_40) ;  /* 0x0000023000007945 */ /* 0x000fe20003800200 */
[----:B------:R-:W-:Y:S02]  /*6410*/  LOP3.LUT R22, R22, 0xffff, RZ, 0xc0, !PT ;  /* 0x0000ffff16167812 */ /* 0x000fe400078ec0ff */
[----:B------:R-:W-:Y:S02]  /*6420*/  LOP3.LUT R23, R23, 0xffff, RZ, 0xc0, !PT ;  /* 0x0000ffff17177812 */ /* 0x000fe400078ec0ff */
[----:B------:R-:W-:Y:S02]  /*6430*/  PRMT R0, R0, 0x3340, R17 ;  /* 0x0000334000007816 */ /* 0x000fe40000000011 */
[----:B------:R-:W-:-:S02]  /*6440*/  PRMT R23, R23, 0x3340, R22 ;  /* 0x0000334017177816 */ /* 0x000fc40000000016 */
[----:B------:R-:W-:Y:S02]  /*6450*/  LOP3.LUT R3, R95, 0x7ffffff, RZ, 0xc0, !PT ;  /* 0x07ffffff5f037812 */ /* 0x000fe400078ec0ff */
[----:B------:R-:W-:Y:S02]  /*6460*/  PRMT R0, R23, 0x5410, R0 ;  /* 0x0000541017007816 */ /* 0x000fe40000000000 */
[----:B------:R-:W-:-:S03]  /*6470*/  ISETP.NE.AND P0, PT, R3, 0x1, PT ;  /* 0x000000010300780c */ /* 0x000fc60003f05270 */
[----:B------:R0:W-:Y:S10]  /*6480*/  STL [R1+0x40], R0 ;  /* 0x0000400001007387 */ /* 0x0001f40000100800 */
[----:B0-----:R-:W-:Y:S05]  /*6490*/  @P0 BRA `(.L_x_41) ;  /* 0x0000000000640947 */ /* 0x001fea0003800000 */
[----:B------:R-:W-:Y:S01]  /*64a0*/  VIMNMX.U32 R12, PT, PT, R94, 0x1f, PT ;  /* 0x0000001f5e0c7848 */ /* 0x000fe20003fe0000 */
[----:B------:R-:W-:-:S07]  /*64b0*/  IMAD.MOV.U32 R0, RZ, RZ, RZ ;  /* 0x000000ffff007224 */ /* 0x000fce00078e00ff */
.L_x_42:
[----:B------:R-:W-:-:S05]  /*64c0*/  IMAD.IADD R13, R1, 0x1, R0 ;  /* 0x00000001010d7824 */ /* 0x000fca00078e0200 */
[----:B------:R-:W2:Y:S04]  /*64d0*/  LDL R3, [R13+0x40] ;  /* 0x000040000d037983 */ /* 0x000ea80000100800 */
[----:B------:R-:W3:Y:S01]  /*64e0*/  LDL R7, [R13+0x60] ;  /* 0x000060000d077983 */ /* 0x000ee20000100800 */
[C---:B--2---:R-:W-:Y:S02]  /*64f0*/  PRMT R4, R3.reuse, 0x7770, RZ ;  /* 0x0000777003047816 */ /* 0x044fe400000000ff */
[C---:B------:R-:W-:Y:S02]  /*6500*/  PRMT R5, R3.reuse, 0x7771, RZ ;  /* 0x0000777103057816 */ /* 0x040fe400000000ff */
[C---:B------:R-:W-:Y:S02]  /*6510*/  PRMT R6, R3.reuse, 0x7772, RZ ;  /* 0x0000777203067816 */ /* 0x040fe400000000ff */
[----:B------:R-:W-:-:S02]  /*6520*/  PRMT R3, R3, 0x7773, RZ ;  /* 0x0000777303037816 */ /* 0x000fc400000000ff */
[C---:B---3--:R-:W-:Y:S02]  /*6530*/  PRMT R9, R7.reuse, 0x7770, RZ ;  /* 0x0000777007097816 */ /* 0x048fe400000000ff */
[C---:B------:R-:W-:Y:S02]  /*6540*/  PRMT R8, R7.reuse, 0x7771, RZ ;  /* 0x0000777107087816 */ /* 0x040fe400000000ff */
[C---:B------:R-:W-:Y:S02]  /*6550*/  PRMT R11, R7.reuse, 0x7772, RZ ;  /* 0x00007772070b7816 */ /* 0x040fe400000000ff */
[----:B------:R-:W-:Y:S02]  /*6560*/  PRMT R10, R7, 0x7773, RZ ;  /* 0x00007773070a7816 */ /* 0x000fe400000000ff */
[----:B------:R-:W-:Y:S02]  /*6570*/  LOP3.LUT R4, R9, R4, RZ, 0x3c, !PT ;  /* 0x0000000409047212 */ /* 0x000fe400078e3cff */
[----:B------:R-:W-:-:S02]  /*6580*/  LOP3.LUT R5, R8, R5, RZ, 0x3c, !PT ;  /* 0x0000000508057212 */ /* 0x000fc400078e3cff */
[----:B------:R-:W-:Y:S02]  /*6590*/  LOP3.LUT R6, R11, R6, RZ, 0x3c, !PT ;  /* 0x000000060b067212 */ /* 0x000fe400078e3cff */
[----:B------:R-:W-:Y:S02]  /*65a0*/  LOP3.LUT R3, R10, R3, RZ, 0x3c, !PT ;  /* 0x000000030a037212 */ /* 0x000fe400078e3cff */
[----:B------:R-:W-:Y:S02]  /*65b0*/  PRMT R4, R4, 0x3340, R5 ;  /* 0x0000334004047816 */ /* 0x000fe40000000005 */
[----:B------:R-:W-:-:S04]  /*65c0*/  PRMT R3, R6, 0x3340, R3 ;  /* 0x0000334006037816 */ /* 0x000fc80000000003 */
[----:B------:R-:W-:Y:S01]  /*65d0*/  PRMT R4, R4, 0x5410, R3 ;  /* 0x0000541004047816 */ /* 0x000fe20000000003 */
[C---:B------:R-:W-:Y:S02]  /*65e0*/  VIADD R3, R0.reuse, 0x3 ;  /* 0x0000000300037836 */ /* 0x040fe40000000000 */
[----:B------:R-:W-:Y:S02]  /*65f0*/  VIADD R0, R0, 0x4 ;  /* 0x0000000400007836 */ /* 0x000fe40000000000 */
[----:B------:R0:W-:Y:S01]  /*6600*/  STL [R13+0x60], R4 ;  /* 0x000060040d007387 */ /* 0x0001e20000100800 */
[----:B------:R-:W-:-:S13]  /*6610*/  ISETP.NE.AND P0, PT, R3, R12, PT ;  /* 0x0000000c0300720c */ /* 0x000fda0003f05270 */
[----:B0-----:R-:W-:Y:S05]  /*6620*/  @P0 BRA `(.L_x_42) ;  /* 0xfffffffc00a40947 */ /* 0x001fea000383ffff */
.L_x_41:
[----:B------:R-:W-:Y:S05]  /*6630*/  BSYNC.RECONVERGENT B0 ;  /* 0x0000000000007941 */ /* 0x000fea0003800200 */
.L_x_40:
[----:B------:R-:W-:Y:S02]  /*6640*/  VIADD R95, R95, 0x1 ;  /* 0x000000015f5f7836 */ /* 0x000fe40000000000 */
[----:B------:R-:W-:-:S03]  /*6650*/  VIADD R94, R94, 0xffffffe0 ;  /* 0xffffffe05e5e7836 */ /* 0x000fc60000000000 */
[----:B------:R-:W-:-:S13]  /*6660*/  ISETP.NE.AND P0, PT, R95, 0x801, PT ;  /* 0x000008015f00780c */ /* 0x000fda0003f05270 */
[----:B------:R-:W-:Y:S05]  /*6670*/  @P0 BRA `(.L_x_43) ;  /* 0xffffff9800e40947 */ /* 0x000fea000383ffff */
[----:B------:R-:W-:Y:S05]  /*6680*/  EXIT ;  /* 0x000000000000794d */ /* 0x000fea0003800000 */
.L_x_44:
[----:B------:R-:W-:-:S00]  /*6690*/  BRA `(.L_x_44) ;  /* 0xfffffffc00fc7947 */ /* 0x000fc0000383ffff */
[----:B------:R-:W-:-:S00]  /*66a0*/  NOP ;  /* 0x0000000000007918 */ /* 0x000fc00000000000 */
        /* <DEDUP_REMOVED lines=13> */
.L_x_45:


//--------------------- .nv.global.init           --------------------------
	.section	.nv.global.init,"aw",@progbits
.nv.global.init:
	.type		$str,@object
	.size		$str,(.L_0 - $str)
$str:
        /*0000*/ 	.byte	0x73, 0x65, 0x6c, 0x6c, 0x20, 0x73, 0x74, 0x65, 0x72, 0x65, 0x6f, 0x20, 0x75, 0x73, 0x65, 0x6c
        /* <DEDUP_REMOVED lines=8> */
        /*0090*/ 	.byte	0x61, 0x6c, 0x6f, 0x6e, 0x65, 0x20, 0x63, 0x61, 0x6e, 0x63, 0x65, 0x6c, 0x00
.L_0:


//--------------------- .nv.shared.reserved.0     --------------------------
	.section	.nv.shared.reserved.0,"aw",@nobits
	.weak		__nv_reservedSMEM_offset_0_alias
	.size		__nv_reservedSMEM_offset_0_alias, 0, 64
	.other		__nv_reservedSMEM_offset_0_alias,@"STO_CUDA_RESERVED_SHARED STV_DEFAULT"
__nv_reservedSMEM_offset_0_alias:
	.zero		0
	.zero		64


//--------------------- .nv.constant0._Z18Bip39SeedGeneratorv --------------------------
	.section	.nv.constant0._Z18Bip39SeedGeneratorv,"a",@progbits
	.sectionflags	@""
	.align	4
.nv.constant0._Z18Bip39SeedGeneratorv:
	.zero		896


//--------------------- SYMBOLS --------------------------

	.type		.nv.reservedSmem.offset0,@object
	.size		.nv.reservedSmem.offset0,0x4
	.type		malloc,@function
	.type		free,@function
